	.target	sm_90a

	.elftype	@"ET_EXEC"


//--------------------- .note.nv.tkinfo           --------------------------
	.section	.note.nv.tkinfo,"",@"SHT_NOTE"
	.sectionflags	@"SHF_NOTE_NV_TKINFO"
	.tkinfo
        /*0018*/ 	.word	0x00000002
        /*0030*/ 	.string	""
        /*0030*/ 	.string	"ptxas"
        /*0030*/ 	.string	"Cuda compilation tools, release 13.0, V13.0.88"
        /*0030*/ 	.string	"Build cuda_13.0.r13.0/compiler.36424714_0"
        /*0030*/ 	.string	"-v  -suppress-debug-info  -lineinfo  -arch sm_90a "



//--------------------- .note.nv.cuinfo           --------------------------
	.section	.note.nv.cuinfo,"",@"SHT_NOTE"
	.sectionflags	@"SHF_NOTE_NV_CUINFO"
        /*0018*/ 	.short	0x0002
        /*001a*/ 	.short	0x005a
        /*001c*/ 	.short	0x0082
	.zero		2


//--------------------- .nv.info                  --------------------------
	.section	.nv.info,"",@"SHT_CUDA_INFO"
	.align	4


	//----- nvinfo : EIATTR_REGCOUNT
	.align		4
        /*0000*/ 	.byte	0x04, 0x2f
        /*0002*/ 	.short	(.L_1 - .L_0)
	.align		4
.L_0:
        /*0004*/ 	.word	index@(gluon_wgmma)
        /*0008*/ 	.word	0x000000ff


	//----- nvinfo : EIATTR_FRAME_SIZE
	.align		4
.L_1:
        /*000c*/ 	.byte	0x04, 0x11
        /*000e*/ 	.short	(.L_3 - .L_2)
	.align		4
.L_2:
        /*0010*/ 	.word	index@(gluon_wgmma)
        /*0014*/ 	.word	0x00000270


	//----- nvinfo : EIATTR_MIN_STACK_SIZE
	.align		4
.L_3:
        /*0018*/ 	.byte	0x04, 0x12
        /*001a*/ 	.short	(.L_5 - .L_4)
	.align		4
.L_4:
        /*001c*/ 	.word	index@(gluon_wgmma)
        /*0020*/ 	.word	0x00000270
.L_5:


//--------------------- .nv.compat                --------------------------
	.section	.nv.compat,"",@"SHT_CUDA_COMPAT_INFO"
	.align	4
        /*0000*/ 	.byte	0x02, 0x09, 0x01, 0x00, 0x02, 0x02, 0x04, 0x00, 0x02, 0x05, 0x05, 0x00, 0x03, 0x07, 0x01, 0x01
        /*0010*/ 	.byte	0x02, 0x03, 0x03, 0x00, 0x02, 0x06, 0x01, 0x00, 0x04, 0x0b, 0x08, 0x00, 0x00, 0x00, 0x00, 0x00
        /*0020*/ 	.byte	0x00, 0x00, 0x00, 0x00


//--------------------- .nv.info.gluon_wgmma      --------------------------
	.section	.nv.info.gluon_wgmma,"",@"SHT_CUDA_INFO"
	.sectionflags	@""
	.align	4


	//----- nvinfo : EIATTR_CUDA_API_VERSION
	.align		4
        /*0000*/ 	.byte	0x04, 0x37
        /*0002*/ 	.short	(.L_7 - .L_6)
.L_6:
        /*0004*/ 	.word	0x00000082


	//----- nvinfo : EIATTR_KPARAM_INFO
	.align		4
.L_7:
        /*0008*/ 	.byte	0x04, 0x17
        /*000a*/ 	.short	(.L_9 - .L_8)
.L_8:
        /*000c*/ 	.word	0x00000000
        /*0010*/ 	.short	0x000a
        /*0012*/ 	.short	0x0048
        /*0014*/ 	.byte	0x00, 0xf4, 0x21, 0x00


	//----- nvinfo : EIATTR_KPARAM_INFO
	.align		4
.L_9:
        /*0018*/ 	.byte	0x04, 0x17
        /*001a*/ 	.short	(.L_11 - .L_10)
.L_10:
        /*001c*/ 	.word	0x00000000
        /*0020*/ 	.short	0x0009
        /*0022*/ 	.short	0x0040
        /*0024*/ 	.byte	0x00, 0xf4, 0x21, 0x00


	//----- nvinfo : EIATTR_KPARAM_INFO
	.align		4
.L_11:
        /*0028*/ 	.byte	0x04, 0x17
        /*002a*/ 	.short	(.L_13 - .L_12)
.L_12:
        /*002c*/ 	.word	0x00000000
        /*0030*/ 	.short	0x0008
        /*0032*/ 	.short	0x0038
        /*0034*/ 	.byte	0x00, 0xf0, 0x21, 0x00


	//----- nvinfo : EIATTR_KPARAM_INFO
	.align		4
.L_13:
        /*0038*/ 	.byte	0x04, 0x17
        /*003a*/ 	.short	(.L_15 - .L_14)
.L_14:
        /*003c*/ 	.word	0x00000000
        /*0040*/ 	.short	0x0007
        /*0042*/ 	.short	0x0030
        /*0044*/ 	.byte	0x00, 0xf0, 0x21, 0x00


	//----- nvinfo : EIATTR_KPARAM_INFO
	.align		4
.L_15:
        /*0048*/ 	.byte	0x04, 0x17
        /*004a*/ 	.short	(.L_17 - .L_16)
.L_16:
        /*004c*/ 	.word	0x00000000
        /*0050*/ 	.short	0x0006
        /*0052*/ 	.short	0x0028
        /*0054*/ 	.byte	0x00, 0xf0, 0x21, 0x00


	//----- nvinfo : EIATTR_KPARAM_INFO
	.align		4
.L_17:
        /*0058*/ 	.byte	0x04, 0x17
        /*005a*/ 	.short	(.L_19 - .L_18)
.L_18:
        /*005c*/ 	.word	0x00000000
        /*0060*/ 	.short	0x0005
        /*0062*/ 	.short	0x0020
        /*0064*/ 	.byte	0x00, 0xf0, 0x11, 0x00


	//----- nvinfo : EIATTR_KPARAM_INFO
	.align		4
.L_19:
        /*0068*/ 	.byte	0x04, 0x17
        /*006a*/ 	.short	(.L_21 - .L_20)
.L_20:
        /*006c*/ 	.word	0x00000000
        /*0070*/ 	.short	0x0004
        /*0072*/ 	.short	0x001c
        /*0074*/ 	.byte	0x00, 0xf0, 0x11, 0x00


	//----- nvinfo : EIATTR_KPARAM_INFO
	.align		4
.L_21:
        /*0078*/ 	.byte	0x04, 0x17
        /*007a*/ 	.short	(.L_23 - .L_22)
.L_22:
        /*007c*/ 	.word	0x00000000
        /*0080*/ 	.short	0x0003
        /*0082*/ 	.short	0x0018
        /*0084*/ 	.byte	0x00, 0xf0, 0x11, 0x00


	//----- nvinfo : EIATTR_KPARAM_INFO
	.align		4
.L_23:
        /*0088*/ 	.byte	0x04, 0x17
        /*008a*/ 	.short	(.L_25 - .L_24)
.L_24:
        /*008c*/ 	.word	0x00000000
        /*0090*/ 	.short	0x0002
        /*0092*/ 	.short	0x0010
        /*0094*/ 	.byte	0x00, 0xf4, 0x21, 0x00


	//----- nvinfo : EIATTR_KPARAM_INFO
	.align		4
.L_25:
        /*0098*/ 	.byte	0x04, 0x17
        /*009a*/ 	.short	(.L_27 - .L_26)
.L_26:
        /*009c*/ 	.word	0x00000000
        /*00a0*/ 	.short	0x0001
        /*00a2*/ 	.short	0x0008
        /*00a4*/ 	.byte	0x00, 0xf4, 0x21, 0x00


	//----- nvinfo : EIATTR_KPARAM_INFO
	.align		4
.L_27:
        /*00a8*/ 	.byte	0x04, 0x17
        /*00aa*/ 	.short	(.L_29 - .L_28)
.L_28:
        /*00ac*/ 	.word	0x00000000
        /*00b0*/ 	.short	0x0000
        /*00b2*/ 	.short	0x0000
        /*00b4*/ 	.byte	0x00, 0xf4, 0x21, 0x00


	//----- nvinfo : EIATTR_SPARSE_MMA_MASK
	.align		4
.L_29:
        /*00b8*/ 	.byte	0x03, 0x50
        /*00ba*/ 	.short	0x0000


	//----- nvinfo : EIATTR_MAXREG_COUNT
	.align		4
        /*00bc*/ 	.byte	0x03, 0x1b
        /*00be*/ 	.short	0x00ff


	//----- nvinfo : EIATTR_NUM_BARRIERS
	.align		4
        /*00c0*/ 	.byte	0x02, 0x4c
        /*00c2*/ 	.byte	0x01
	.zero		1


	//----- nvinfo : EIATTR_ANNOTATIONS
	.align		4
        /*00c4*/ 	.byte	0x04, 0x55
        /*00c6*/ 	.short	(.L_31 - .L_30)


	//   ....[0]....
.L_30:
        /*00c8*/ 	.word	0x00000001
        /*00cc*/ 	.byte	0xa0, 0x10, 0x00, 0x00, 0x01, 0x00, 0x00, 0x00, 0xf0, 0x11, 0x00, 0x00, 0x01, 0x00, 0x00, 0x00
        /* <DEDUP_REMOVED lines=272> */
        /*11dc*/ 	.byte	0x90, 0x44, 0x00, 0x00, 0x01, 0x00, 0x00, 0x00, 0xa0, 0x44, 0x00, 0x00


	//----- nvinfo : EIATTR_MERCURY_ISA_VERSION
	.align		4
.L_31:
        /*11e8*/ 	.byte	0x03, 0x5f
        /*11ea*/ 	.short	0x0101


	//----- nvinfo : EIATTR_INT_WARP_WIDE_INSTR_OFFSETS
	.align		4
        /*11ec*/ 	.byte	0x04, 0x31
        /*11ee*/ 	.short	(.L_33 - .L_32)


	//   ....[0]....
.L_32:
        /*11f0*/ 	.word	0x00001220


	//   ....[1]....
        /*11f4*/ 	.word	0x00001240


	//   ....[2]....
        /*11f8*/ 	.word	0x00001260


	//   ....[3]....
        /*11fc*/ 	.word	0x00001340


	//   ....[4]....
        /*1200*/ 	.word	0x00002c40


	//   ....[5]....
        /*1204*/ 	.word	0x00002c50


	//   ....[6]....
        /*1208*/ 	.word	0x00002cc0


	//   ....[7]....
        /*120c*/ 	.word	0x00002cd0


	//   ....[8]....
        /*1210*/ 	.word	0x00004ca0


	//   ....[9]....
        /*1214*/ 	.word	0x00004cb0


	//----- nvinfo : EIATTR_COOP_GROUP_MASK_REGIDS
	.align		4
.L_33:
        /*1218*/ 	.byte	0x04, 0x29
        /*121a*/ 	.short	(.L_35 - .L_34)


	//   ....[0]....
.L_34:
        /*121c*/ 	.word	0xffffffff


	//   ....[1]....
        /*1220*/ 	.word	0xffffffff


	//   ....[2]....
        /*1224*/ 	.word	0xffffffff


	//----- nvinfo : EIATTR_COOP_GROUP_INSTR_OFFSETS
	.align		4
.L_35:
        /*1228*/ 	.byte	0x04, 0x28
        /*122a*/ 	.short	(.L_37 - .L_36)


	//   ....[0]....
.L_36:
        /*122c*/ 	.word	0x00000150


	//   ....[1]....
        /*1230*/ 	.word	0x000006f0


	//   ....[2]....
        /*1234*/ 	.word	0x00000cc0


	//----- nvinfo : EIATTR_MBARRIER_INSTR_OFFSETS
	.align		4
.L_37:
        /*1238*/ 	.byte	0x04, 0x39
        /*123a*/ 	.short	(.L_39 - .L_38)


	//   ....[0]....
.L_38:
        /*123c*/ 	.word	0x00001be0
        /*1240*/ 	.word	0x000000ff
        /*1244*/ 	.word	0x00030000
        /*1248*/ 	.short	0x0100
        /*124a*/ 	.byte	0x18
	.zero		1


	//   ....[1]....
        /*124c*/ 	.word	0x00001d90
        /*1250*/ 	.word	0x000000ff
        /*1254*/ 	.word	0x00030008
        /*1258*/ 	.short	0x0100
        /*125a*/ 	.byte	0x18
	.zero		1


	//   ....[2]....
        /*125c*/ 	.word	0x00001f40
        /*1260*/ 	.word	0x000000ff
        /*1264*/ 	.word	0x00030010
        /*1268*/ 	.short	0x0100
        /*126a*/ 	.byte	0x18
	.zero		1


	//   ....[3]....
        /*126c*/ 	.word	0x00002d80
        /*1270*/ 	.word	0x000000ff
        /*1274*/ 	.word	0x00030000
        /*1278*/ 	.short	0x010a
        /*127a*/ 	.byte	0x12
	.zero		1


	//   ....[4]....
        /*127c*/ 	.word	0x00003bd0
        /*1280*/ 	.word	0x000000ff
        /*1284*/ 	.word	0x00030000
        /*1288*/ 	.short	0x0108
        /*128a*/ 	.byte	0x18
	.zero		1


	//   ....[5]....
        /*128c*/ 	.word	0x00003c50
        /*1290*/ 	.word	0x000000ff
        /*1294*/ 	.word	0x00030008
        /*1298*/ 	.short	0x0108
        /*129a*/ 	.byte	0x18
	.zero		1


	//   ....[6]....
        /*129c*/ 	.word	0x00003cd0
        /*12a0*/ 	.word	0x000000ff
        /*12a4*/ 	.word	0x00030010
        /*12a8*/ 	.short	0x0108
        /*12aa*/ 	.byte	0x18
	.zero		1


	//   ....[7]....
        /*12ac*/ 	.word	0x00005680
        /*12b0*/ 	.word	0x000000ff
        /*12b4*/ 	.word	0x00030000
        /*12b8*/ 	.short	0x010a
        /*12ba*/ 	.byte	0x12
	.zero		1


	//----- nvinfo : EIATTR_NUM_MBARRIERS
	.align		4
.L_39:
        /*12bc*/ 	.byte	0x03, 0x38
        /*12be*/ 	.short	0x0003


	//----- nvinfo : EIATTR_EXIT_INSTR_OFFSETS
	.align		4
        /*12c0*/ 	.byte	0x04, 0x1c
        /*12c2*/ 	.short	(.L_41 - .L_40)


	//   ....[0]....
.L_40:
        /*12c4*/ 	.word	0x00005670


	//----- nvinfo : EIATTR_REQNTID
	.align		4
.L_41:
        /*12c8*/ 	.byte	0x04, 0x10
        /*12ca*/ 	.short	(.L_43 - .L_42)
.L_42:
        /*12cc*/ 	.word	0x00000100
        /*12d0*/ 	.word	0x00000001
        /*12d4*/ 	.word	0x00000001


	//----- nvinfo : EIATTR_CRS_STACK_SIZE
	.align		4
.L_43:
        /*12d8*/ 	.byte	0x04, 0x1e
        /*12da*/ 	.short	(.L_45 - .L_44)
.L_44:
        /*12dc*/ 	.word	0x00000000


	//----- nvinfo : EIATTR_CBANK_PARAM_SIZE
	.align		4
.L_45:
        /*12e0*/ 	.byte	0x03, 0x19
        /*12e2*/ 	.short	0x0050


	//----- nvinfo : EIATTR_PARAM_CBANK
	.align		4
        /*12e4*/ 	.byte	0x04, 0x0a
        /*12e6*/ 	.short	(.L_47 - .L_46)
	.align		4
.L_46:
        /*12e8*/ 	.word	index@(.nv.constant0.gluon_wgmma)
        /*12ec*/ 	.short	0x0210
        /*12ee*/ 	.short	0x0050


	//----- nvinfo : EIATTR_SW_WAR
	.align		4
.L_47:
        /*12f0*/ 	.byte	0x04, 0x36
        /*12f2*/ 	.short	(.L_49 - .L_48)
.L_48:
        /*12f4*/ 	.word	0x00000008
.L_49:


//--------------------- .nv.callgraph             --------------------------
	.section	.nv.callgraph,"",@"SHT_CUDA_CALLGRAPH"
	.align	4
	.sectionentsize	8
	.align		4
        /*0000*/ 	.word	0x00000000
	.align		4
        /*0004*/ 	.word	0xffffffff
	.align		4
        /*0008*/ 	.word	0x00000000
	.align		4
        /*000c*/ 	.word	0xfffffffe
	.align		4
        /*0010*/ 	.word	0x00000000
	.align		4
        /*0014*/ 	.word	0xfffffffd
	.align		4
        /*0018*/ 	.word	0x00000000
	.align		4
        /*001c*/ 	.word	0xfffffffc


//--------------------- .text.gluon_wgmma         --------------------------
	.section	.text.gluon_wgmma,"ax",@progbits
	.align	128
        .global         gluon_wgmma
        .type           gluon_wgmma,@function
        .size           gluon_wgmma,(.L_x_53 - gluon_wgmma)
        .other          gluon_wgmma,@"STO_CUDA_ENTRY STV_DEFAULT"
gluon_wgmma:
.text.gluon_wgmma:
[----:B------:R-:W1:Y:S01]  /*0000*/  LDC R1, c[0x0][0x28] ;  /* 0x00000a00ff017b82 */ /* 0x000e620000000800 */
[----:B------:R-:W2:Y:S07]  /*0010*/  S2R R7, SR_TID.X ;  /* 0x0000000000077919 */ /* 0x000eae0000002100 */
[----:B------:R-:W3:Y:S01]  /*0020*/  S2UR UR4, SR_CgaCtaId ;  /* 0x00000000000479c3 */ /* 0x000ee20000008800 */
[----:B------:R-:W-:Y:S01]  /*0030*/  UMOV UR24, 0x400 ;  /* 0x0000040000187882 */ /* 0x000fe20000000000 */
[----:B------:R-:W-:Y:S01]  /*0040*/  ULDC UR6, c[0x0][0xc] ;  /* 0x0000030000067ab9 */ /* 0x000fe20000000800 */
[----:B------:R-:W-:Y:S01]  /*0050*/  ULDC.64 UR30, c[0x0][0x250] ;  /* 0x00009400001e7ab9 */ /* 0x000fe20000000a00 */
[----:B------:R-:W-:Y:S01]  /*0060*/  BSSY B0, `(.L_x_0) ;  /* 0x000001f000007945 */ /* 0x000fe20003800000 */
[----:B-1----:R-:W-:-:S03]  /*0070*/  VIADD R1, R1, 0xfffffd90 ;  /* 0xfffffd9001017836 */ /* 0x002fc60000000000 */
[----:B------:R-:W1:Y:S08]  /*0080*/  LDC R12, c[0x0][0x230] ;  /* 0x00008c00ff0c7b82 */ /* 0x000e700000000800 */
[----:B------:R-:W-:Y:S08]  /*0090*/  S2UR UR40, SR_CTAID.Y ;  /* 0x00000000002879c3 */ /* 0x000ff00000002600 */
[----:B------:R-:W4:Y:S01]  /*00a0*/  S2UR UR5, SR_CTAID.Z ;  /* 0x00000000000579c3 */ /* 0x000f220000002700 */
[----:B---3--:R-:W-:-:S03]  /*00b0*/  ULEA UR24, UR4, UR24, 0x18 ;  /* 0x0000001804187291 */ /* 0x008fc6000f8ec03f */
[----:B------:R-:W-:Y:S01]  /*00c0*/  ULDC UR4, c[0x0][0x10] ;  /* 0x0000040000047ab9 */ /* 0x000fe20000000800 */
[----:B--2---:R-:W-:-:S03]  /*00d0*/  LOP3.LUT R2, R7, 0xff, RZ, 0xc0, !PT ;  /* 0x000000ff07027812 */ /* 0x004fc600078ec0ff */
[----:B------:R-:W2:Y:S01]  /*00e0*/  S2UR UR41, SR_CTAID.X ;  /* 0x00000000002979c3 */ /* 0x000ea20000002500 */
[----:B-1----:R-:W-:Y:S01]  /*00f0*/  VIADD R6, R12, 0xffffffff ;  /* 0xffffffff0c067836 */ /* 0x002fe20000000000 */
[C---:B------:R-:W-:Y:S02]  /*0100*/  ISETP.GE.U32.AND P0, PT, R2.reuse, 0x20, PT ;  /* 0x000000200200780c */ /* 0x040fe40003f06070 */
[C---:B------:R-:W-:Y:S02]  /*0110*/  ISETP.NE.U32.AND P2, PT, R2.reuse, RZ, PT ;  /* 0x000000ff0200720c */ /* 0x040fe40003f45070 */
[----:B------:R-:W-:Y:S02]  /*0120*/  LEA R0, R2, UR24, 0x2 ;  /* 0x0000001802007c11 */ /* 0x000fe4000f8e10ff */
[----:B------:R-:W1:Y:S07]  /*0130*/  LDC R8, c[0x0][0x228] ;  /* 0x00008a00ff087b82 */ /* 0x000e6e0000000800 */
[----:B------:R3:W-:Y:S01]  /*0140*/  @!P0 STS [R0], RZ ;  /* 0x000000ff00008388 */ /* 0x0007e20000000800 */
[----:B------:R-:W-:-:S03]  /*0150*/  NOP ;  /* 0x0000000000007918 */ /* 0x000fc60000000000 */
[----:B------:R3:W-:Y:S01]  /*0160*/  @!P2 STS [UR24+0x20], R6 ;  /* 0x00002006ff00a988 */ /* 0x0007e20008000818 */
[----:B----4-:R-:W-:-:S04]  /*0170*/  UIMAD UR4, UR5, UR4, UR40 ;  /* 0x00000004050472a4 */ /* 0x010fc8000f8e0228 */
[----:B--2---:R-:W-:-:S04]  /*0180*/  UIMAD UR4, UR4, UR6, UR41 ;  /* 0x00000006040472a4 */ /* 0x004fc8000f8e0229 */
[----:B------:R-:W-:Y:S01]  /*0190*/  UIMAD UR5, UR4, 0x180, URZ ;  /* 0x00000180040578a4 */ /* 0x000fe2000f8e023f */
[----:B-1----:R-:W-:Y:S02]  /*01a0*/  VIADD R8, R8, 0xffffffff ;  /* 0xffffffff08087836 */ /* 0x002fe40000000000 */
[----:B------:R-:W-:Y:S01]  /*01b0*/  UMOV UR4, URZ ;  /* 0x0000003f00047c82 */ /* 0x000fe20008000000 */
[----:B------:R-:W-:-:S04]  /*01c0*/  UIADD3 UR26, UP0, UR5, UR30, URZ ;  /* 0x0000001e051a7290 */ /* 0x000fc8000ff1e03f */
[----:B------:R-:W-:Y:S01]  /*01d0*/  ULEA.HI.X.SX32 UR27, UR5, UR31, 0x1, UP0 ;  /* 0x0000001f051b7291 */ /* 0x000fe200080f0e3f */
[----:B---3--:R-:W-:Y:S11]  /*01e0*/  @P2 BRA `(.L_x_1) ;  /* 0x0000000000182947 */ /* 0x008ff60003800000 */
[----:B------:R-:W1:Y:S01]  /*01f0*/  LDS R3, [UR24+0x8] ;  /* 0x00000818ff037984 */ /* 0x000e620008000800 */
[----:B------:R-:W2:Y:S01]  /*0200*/  LDC.64 R10, c[0x0][0x210] ;  /* 0x00008400ff0a7b82 */ /* 0x000ea20000000a00 */
[----:B------:R-:W-:Y:S02]  /*0210*/  IMAD.MOV.U32 R4, RZ, RZ, 0x70 ;  /* 0x00000070ff047424 */ /* 0x000fe400078e00ff */
[----:B--2---:R2:W-:Y:S03]  /*0220*/  STS.64 [UR24], R10 ;  /* 0x0000000aff007988 */ /* 0x0045e60008000a18 */
[----:B-1----:R-:W-:-:S05]  /*0230*/  LOP3.LUT R3, R3, 0x10, R4, 0xd8, !PT ;  /* 0x0000001003037812 */ /* 0x002fca00078ed804 */
[----:B------:R2:W-:Y:S02]  /*0240*/  STS [UR24+0x8], R3 ;  /* 0x00000803ff007988 */ /* 0x0005e40008000818 */
.L_x_1:
[----:B------:R-:W-:Y:S05]  /*0250*/  BSYNC B0 ;  /* 0x0000000000007941 */ /* 0x000fea0003800000 */
.L_x_0:
[----:B------:R-:W-:Y:S04]  /*0260*/  BSSY B0, `(.L_x_2) ;  /* 0x000000a000007945 */ /* 0x000fe80003800000 */
[----:B------:R-:W-:Y:S05]  /*0270*/  @P2 BRA `(.L_x_3) ;  /* 0x0000000000202947 */ /* 0x000fea0003800000 */
[----:B--2---:R-:W1:Y:S01]  /*0280*/  LDS R3, [UR24+0x34] ;  /* 0x00003418ff037984 */ /* 0x004e620008000800 */
[----:B------:R-:W-:Y:S02]  /*0290*/  IMAD.MOV.U32 R4, RZ, RZ, 0x7f000000 ;  /* 0x7f000000ff047424 */ /* 0x000fe400078e00ff */
[----:B------:R-:W-:Y:S01]  /*02a0*/  @!P2 IMAD.MOV.U32 R5, RZ, RZ, 0xff ;  /* 0x000000ffff05a424 */ /* 0x000fe200078e00ff */
[----:B------:R-:W2:Y:S02]  /*02b0*/  @!P2 LDS R10, [UR24+0x38] ;  /* 0x00003818ff0aa984 */ /* 0x000ea40008000800 */
[----:B-1----:R-:W-:Y:S02]  /*02c0*/  LOP3.LUT R3, R3, 0xff000000, R4, 0xb8, !PT ;  /* 0xff00000003037812 */ /* 0x002fe400078eb804 */
[----:B--2---:R-:W-:-:S03]  /*02d0*/  @!P2 LOP3.LUT R4, R10, 0xff, R5, 0xb8, !PT ;  /* 0x000000ff0a04a812 */ /* 0x004fc600078eb805 */
[----:B------:R1:W-:Y:S04]  /*02e0*/  STS [UR24+0x34], R3 ;  /* 0x00003403ff007988 */ /* 0x0003e80008000818 */
[----:B------:R1:W-:Y:S02]  /*02f0*/  @!P2 STS [UR24+0x38], R4 ;  /* 0x00003804ff00a988 */ /* 0x0003e40008000818 */
.L_x_3:
[----:B------:R-:W-:Y:S05]  /*0300*/  BSYNC B0 ;  /* 0x0000000000007941 */ /* 0x000fea0003800000 */
.L_x_2:
[----:B------:R-:W-:Y:S04]  /*0310*/  BSSY B0, `(.L_x_4) ;  /* 0x000000a000007945 */ /* 0x000fe80003800000 */
[----:B------:R-:W-:Y:S05]  /*0320*/  @P2 BRA `(.L_x_5) ;  /* 0x0000000000202947 */ /* 0x000fea0003800000 */
[----:B-12---:R-:W1:Y:S01]  /*0330*/  LDS R3, [UR24+0x1c] ;  /* 0x00001c18ff037984 */ /* 0x006e620008000800 */
[----:B------:R-:W2:Y:S03]  /*0340*/  LDC.64 R4, c[0x0][0x238] ;  /* 0x00008e00ff047b82 */ /* 0x000ea60000000a00 */
[----:B------:R3:W-:Y:S01]  /*0350*/  STS [UR24+0x24], R8 ;  /* 0x00002408ff007988 */ /* 0x0007e20008000818 */
[--C-:B--2---:R-:W-:Y:S02]  /*0360*/  SHF.R.U32.HI R10, RZ, 0x4, R5.reuse ;  /* 0x00000004ff0a7819 */ /* 0x104fe40000011605 */
[----:B------:R-:W-:-:S05]  /*0370*/  SHF.R.U64 R4, R4, 0x4, R5 ;  /* 0x0000000404047819 */ /* 0x000fca0000001205 */
[----:B------:R3:W-:Y:S01]  /*0380*/  STS [UR24+0xc], R4 ;  /* 0x00000c04ff007988 */ /* 0x0007e20008000818 */
[----:B-1----:R-:W-:-:S05]  /*0390*/  LOP3.LUT R3, R3, 0xf, R10, 0xb8, !PT ;  /* 0x0000000f03037812 */ /* 0x002fca00078eb80a */
[----:B------:R3:W-:Y:S02]  /*03a0*/  STS [UR24+0x1c], R3 ;  /* 0x00001c03ff007988 */ /* 0x0007e40008000818 */
.L_x_5:
[----:B------:R-:W-:Y:S05]  /*03b0*/  BSYNC B0 ;  /* 0x0000000000007941 */ /* 0x000fea0003800000 */
.L_x_4:
[----:B------:R-:W-:Y:S04]  /*03c0*/  BSSY B1, `(.L_x_6) ;  /* 0x000001d000017945 */ /* 0x000fe80003800000 */
[----:B------:R-:W-:Y:S04]  /*03d0*/  BSSY B0, `(.L_x_7) ;  /* 0x0000018000007945 */ /* 0x000fe80003800000 */
[----:B------:R-:W-:Y:S05]  /*03e0*/  @P2 BRA `(.L_x_8) ;  /* 0x00000000001c2947 */ /* 0x000fea0003800000 */
[----:B-123--:R-:W1:Y:S02]  /*03f0*/  LDS R3, [UR24+0x34] ;  /* 0x00003418ff037984 */ /* 0x00ee640008000800 */
[----:B-1----:R-:W-:-:S05]  /*0400*/  LOP3.LUT R3, R3, 0x7, RZ, 0xb8, !PT ;  /* 0x0000000703037812 */ /* 0x002fca00078eb8ff */
[----:B------:R1:W-:Y:S01]  /*0410*/  STS [UR24+0x34], R3 ;  /* 0x00003403ff007988 */ /* 0x0003e20008000818 */
[----:B------:R-:W-:Y:S05]  /*0420*/  @P2 BRA `(.L_x_9) ;  /* 0x00000000001c2947 */ /* 0x000fea0003800000 */
[----:B-1----:R-:W1:Y:S02]  /*0430*/  LDS R3, [UR24+0x34] ;  /* 0x00003418ff037984 */ /* 0x002e640008000800 */
[----:B-1----:R-:W-:-:S05]  /*0440*/  LOP3.LUT R3, R3, 0x38, RZ, 0xb8, !PT ;  /* 0x0000003803037812 */ /* 0x002fca00078eb8ff */
[----:B------:R4:W-:Y:S02]  /*0450*/  STS [UR24+0x34], R3 ;  /* 0x00003403ff007988 */ /* 0x0009e40008000818 */
.L_x_8:
[----:B------:R-:W-:Y:S05]  /*0460*/  @P2 BRA `(.L_x_10) ;  /* 0x00000000001c2947 */ /* 0x000fea0003800000 */
[----:B-1234-:R-:W1:Y:S02]  /*0470*/  LDS R3, [UR24+0x8] ;  /* 0x00000818ff037984 */ /* 0x01ee640008000800 */
[----:B-1----:R-:W-:-:S05]  /*0480*/  LOP3.LUT R3, R3, 0x780, RZ, 0xb8, !PT ;  /* 0x0000078003037812 */ /* 0x002fca00078eb8ff */
[----:B------:R2:W-:Y:S02]  /*0490*/  STS [UR24+0x8], R3 ;  /* 0x00000803ff007988 */ /* 0x0005e40008000818 */
.L_x_9:
[----:B------:R-:W-:Y:S05]  /*04a0*/  @P2 BRA `(.L_x_11) ;  /* 0x0000000000282947 */ /* 0x000fea0003800000 */
[----:B-12---:R-:W1:Y:S02]  /*04b0*/  LDS R3, [UR24+0x8] ;  /* 0x00000818ff037984 */ /* 0x006e640008000800 */
[----:B-1----:R-:W-:-:S05]  /*04c0*/  LOP3.LUT R3, R3, 0x1800, RZ, 0xb8, !PT ;  /* 0x0000180003037812 */ /* 0x002fca00078eb8ff */
[----:B------:R1:W-:Y:S02]  /*04d0*/  STS [UR24+0x8], R3 ;  /* 0x00000803ff007988 */ /* 0x0003e40008000818 */
.L_x_10:
[----:B------:R-:W-:Y:S05]  /*04e0*/  @P2 BREAK B0 ;  /* 0x0000000000002942 */ /* 0x000fea0003800000 */
[----:B------:R-:W-:Y:S05]  /*04f0*/  @P2 BRA `(.L_x_12) ;  /* 0x0000000000242947 */ /* 0x000fea0003800000 */
[----:B-1-3--:R-:W1:Y:S01]  /*0500*/  LDS R4, [UR24+0x8] ;  /* 0x00000818ff047984 */ /* 0x00ae620008000800 */
[----:B--2-4-:R-:W-:-:S05]  /*0510*/  IMAD.MOV.U32 R3, RZ, RZ, 0x6000 ;  /* 0x00006000ff037424 */ /* 0x014fca00078e00ff */
[----:B-1----:R-:W-:-:S04]  /*0520*/  LOP3.LUT R3, R4, 0x6000, R3, 0xd8, !PT ;  /* 0x0000600004037812 */ /* 0x002fc800078ed803 */
[----:B------:R-:W-:-:S05]  /*0530*/  LOP3.LUT R3, R3, 0x400000, RZ, 0xb8, !PT ;  /* 0x0040000003037812 */ /* 0x000fca00078eb8ff */
[----:B------:R3:W-:Y:S02]  /*0540*/  STS [UR24+0x8], R3 ;  /* 0x00000803ff007988 */ /* 0x0007e40008000818 */
.L_x_11:
[----:B------:R-:W-:Y:S05]  /*0550*/  BSYNC B0 ;  /* 0x0000000000007941 */ /* 0x000fea0003800000 */
.L_x_7:
[----:B-123--:R-:W1:Y:S02]  /*0560*/  @!P2 LDS R3, [UR24+0x8] ;  /* 0x00000818ff03a984 */ /* 0x00ee640008000800 */
[----:B-1----:R-:W-:-:S05]  /*0570*/  @!P2 LOP3.LUT R3, R3, 0x8000, RZ, 0xb8, !PT ;  /* 0x000080000303a812 */ /* 0x002fca00078eb8ff */
[----:B------:R1:W-:Y:S02]  /*0580*/  @!P2 STS [UR24+0x8], R3 ;  /* 0x00000803ff00a988 */ /* 0x0003e40008000818 */
.L_x_12:
[----:B------:R-:W-:Y:S05]  /*0590*/  BSYNC B1 ;  /* 0x0000000000017941 */ /* 0x000fea0003800000 */
.L_x_6:
[----:B------:R-:W-:Y:S05]  /*05a0*/  WARPSYNC.ALL ;  /* 0x0000000000007948 */ /* 0x000fea0003800000 */
[----:B------:R-:W-:Y:S05]  /*05b0*/  @P0 BRA `(.L_x_13) ;  /* 0x0000000000280947 */ /* 0x000fea0003800000 */
[----:B-1234-:R-:W1:Y:S01]  /*05c0*/  S2R R3, SR_LANEID ;  /* 0x0000000000037919 */ /* 0x01ee620000000000 */
[----:B------:R-:W-:Y:S05]  /*05d0*/  WARPSYNC.ALL ;  /* 0x0000000000007948 */ /* 0x000fea0003800000 */
[----:B-1----:R-:W-:-:S05]  /*05e0*/  IMAD.SHL.U32 R3, R3, 0x4, RZ ;  /* 0x0000000403037824 */ /* 0x002fca00078e00ff */
[----:B------:R-:W1:Y:S01]  /*05f0*/  LDS R9, [R3+UR24] ;  /* 0x0000001803097984 */ /* 0x000e620008000800 */
[----:B------:R-:W-:-:S05]  /*0600*/  IADD3 R4, P1, R3, UR26, RZ ;  /* 0x0000001a03047c10 */ /* 0x000fca000ff3e0ff */
[----:B------:R-:W-:-:S05]  /*0610*/  IMAD.X R5, RZ, RZ, UR27, P1 ;  /* 0x0000001bff057e24 */ /* 0x000fca00088e06ff */
[----:B-1----:R1:W5:Y:S01]  /*0620*/  ATOMG.E.EXCH.STRONG.GPU PT, RZ, [R4], R9 ;  /* 0x0000000904ff73a8 */ /* 0x00236200041ee100 */
[----:B------:R-:W-:-:S04]  /*0630*/  DEPBAR {5,4,3,2,1,0} ;  /* 0x0000003f0000791a */ /* 0x000fc80000000000 */
[----:B------:R1:W-:Y:S01]  /*0640*/  UTMACCTL.IV [UR26] ;  /* 0x000000001a0079b9 */ /* 0x0003e20008000000 */
[----:B------:R-:W-:Y:S01]  /*0650*/  NOP ;  /* 0x0000000000007918 */ /* 0x000fe20000000000 */
.L_x_13:
[----:B------:R-:W-:Y:S05]  /*0660*/  @P0 BRA `(.L_x_14) ;  /* 0x00000000000c0947 */ /* 0x000fea0003800000 */
[----:B------:R0:W-:Y:S01]  /*0670*/  UTMACMDFLUSH ;  /* 0x00000000000079b7 */ /* 0x0001e20000000000 */
[----:B------:R-:W-:Y:S05]  /*0680*/  @P0 BRA `(.L_x_14) ;  /* 0x0000000000040947 */ /* 0x000fea0003800000 */
[----:B------:R-:W-:-:S04]  /*0690*/  DEPBAR.LE SB0, 0x0 ;  /* 0x000080000000791a */ /* 0x000fc80000000000 */
.L_x_14:
[----:B------:R-:W-:Y:S05]  /*06a0*/  WARPSYNC.ALL ;  /* 0x0000000000007948 */ /* 0x000fea0003800000 */
[----:B-----5:R-:W-:Y:S06]  /*06b0*/  BAR.SYNC.DEFER_BLOCKING 0x0 ;  /* 0x0000000000007b1d */ /* 0x020fec0000010000 */
[----:B------:R-:W-:Y:S02]  /*06c0*/  BSSY B1, `(.L_x_15) ;  /* 0x000000b000017945 */ /* 0x000fe40003800000 */
[----:B------:R-:W-:Y:S06]  /*06d0*/  BAR.SYNC.DEFER_BLOCKING 0x0 ;  /* 0x0000000000007b1d */ /* 0x000fec0000010000 */
[----:B------:R1:W-:Y:S01]  /*06e0*/  @!P0 STS [R0], RZ ;  /* 0x000000ff00008388 */ /* 0x0003e20000000800 */
[----:B------:R-:W-:Y:S01]  /*06f0*/  NOP ;  /* 0x0000000000007918 */ /* 0x000fe20000000000 */
[----:B------:R-:W-:Y:S05]  /*0700*/  @P2 BRA `(.L_x_16) ;  /* 0x0000000000182947 */ /* 0x000fea0003800000 */
[----:B-1234-:R-:W1:Y:S01]  /*0710*/  LDS R3, [UR24+0x8] ;  /* 0x00000818ff037984 */ /* 0x01ee620008000800 */
[----:B------:R-:W2:Y:S01]  /*0720*/  LDC.64 R10, c[0x0][0x218] ;  /* 0x00008600ff0a7b82 */ /* 0x000ea20000000a00 */
[----:B------:R-:W-:Y:S02]  /*0730*/  IMAD.MOV.U32 R4, RZ, RZ, 0x70 ;  /* 0x00000070ff047424 */ /* 0x000fe400078e00ff */
[----:B--2---:R2:W-:Y:S03]  /*0740*/  STS.64 [UR24], R10 ;  /* 0x0000000aff007988 */ /* 0x0045e60008000a18 */
[----:B-1----:R-:W-:-:S05]  /*0750*/  LOP3.LUT R3, R3, 0x10, R4, 0xd8, !PT ;  /* 0x0000001003037812 */ /* 0x002fca00078ed804 */
[----:B------:R2:W-:Y:S02]  /*0760*/  STS [UR24+0x8], R3 ;  /* 0x00000803ff007988 */ /* 0x0005e40008000818 */
.L_x_16:
[----:B-1----:R-:W-:Y:S05]  /*0770*/  BSYNC B1 ;  /* 0x0000000000017941 */ /* 0x002fea0003800000 */
.L_x_15:
[----:B------:R-:W-:Y:S04]  /*0780*/  BSSY B2, `(.L_x_17) ;  /* 0x000000f000027945 */ /* 0x000fe80003800000 */
[----:B------:R-:W-:Y:S04]  /*0790*/  BSSY B1, `(.L_x_18) ;  /* 0x000000c000017945 */ /* 0x000fe80003800000 */
[----:B------:R-:W-:Y:S05]  /*07a0*/  @P2 BRA `(.L_x_19) ;  /* 0x0000000000282947 */ /* 0x000fea0003800000 */
[----:B--234-:R-:W1:Y:S01]  /*07b0*/  LDS R3, [UR24+0x34] ;  /* 0x00003418ff037984 */ /* 0x01ce620008000800 */
[----:B------:R-:W-:Y:S01]  /*07c0*/  IMAD.MOV.U32 R4, RZ, RZ, 0x7f000000 ;  /* 0x7f000000ff047424 */ /* 0x000fe200078e00ff */
[----:B------:R-:W-:Y:S05]  /*07d0*/  @P2 BREAK B1 ;  /* 0x0000000000012942 */ /* 0x000fea0003800000 */
[----:B-1----:R-:W-:-:S05]  /*07e0*/  LOP3.LUT R3, R3, 0xff000000, R4, 0xb8, !PT ;  /* 0xff00000003037812 */ /* 0x002fca00078eb804 */
[----:B------:R1:W-:Y:S01]  /*07f0*/  STS [UR24+0x34], R3 ;  /* 0x00003403ff007988 */ /* 0x0003e20008000818 */
[----:B------:R-:W-:Y:S05]  /*0800*/  @P2 BRA `(.L_x_20) ;  /* 0x0000000000182947 */ /* 0x000fea0003800000 */
[----:B-1----:R-:W1:Y:S01]  /*0810*/  LDS R3, [UR24+0x38] ;  /* 0x00003818ff037984 */ /* 0x002e620008000800 */
[----:B------:R-:W-:-:S05]  /*0820*/  IMAD.MOV.U32 R4, RZ, RZ, 0xff ;  /* 0x000000ffff047424 */ /* 0x000fca00078e00ff */
[----:B-1----:R-:W-:-:S05]  /*0830*/  LOP3.LUT R3, R3, 0xff, R4, 0xb8, !PT ;  /* 0x000000ff03037812 */ /* 0x002fca00078eb804 */
[----:B------:R1:W-:Y:S02]  /*0840*/  STS [UR24+0x38], R3 ;  /* 0x00003803ff007988 */ /* 0x0003e40008000818 */
.L_x_19:
[----:B------:R-:W-:Y:S05]  /*0850*/  BSYNC B1 ;  /* 0x0000000000017941 */ /* 0x000fea0003800000 */
.L_x_18:
[----:B------:R1:W-:Y:S02]  /*0860*/  @!P2 STS [UR24+0x20], R6 ;  /* 0x00002006ff00a988 */ /* 0x0003e40008000818 */
.L_x_20:
[----:B------:R-:W-:Y:S05]  /*0870*/  BSYNC B2 ;  /* 0x0000000000027941 */ /* 0x000fea0003800000 */
.L_x_17:
[----:B------:R-:W-:Y:S05]  /*0880*/  WARPSYNC.ALL ;  /* 0x0000000000007948 */ /* 0x000fea0003800000 */
[----:B-1234-:R-:W1:Y:S01]  /*0890*/  LDC R3, c[0x0][0x22c] ;  /* 0x00008b00ff037b82 */ /* 0x01ee620000000800 */
[----:B------:R-:W-:Y:S01]  /*08a0*/  BSSY B2, `(.L_x_21) ;  /* 0x000000b000027945 */ /* 0x000fe20003800000 */
[----:B-1----:R-:W-:-:S03]  /*08b0*/  VIADD R3, R3, 0xffffffff ;  /* 0xffffffff03037836 */ /* 0x002fc60000000000 */
[----:B------:R-:W-:Y:S05]  /*08c0*/  @P2 BRA `(.L_x_22) ;  /* 0x0000000000202947 */ /* 0x000fea0003800000 */
[----:B------:R-:W1:Y:S01]  /*08d0*/  LDS R4, [UR24+0x1c] ;  /* 0x00001c18ff047984 */ /* 0x000e620008000800 */
[----:B------:R-:W2:Y:S03]  /*08e0*/  LDC.64 R10, c[0x0][0x240] ;  /* 0x00009000ff0a7b82 */ /* 0x000ea60000000a00 */
[----:B------:R3:W-:Y:S01]  /*08f0*/  STS [UR24+0x24], R3 ;  /* 0x00002403ff007988 */ /* 0x0007e20008000818 */
[--C-:B--2---:R-:W-:Y:S02]  /*0900*/  SHF.R.U32.HI R9, RZ, 0x4, R11.reuse ;  /* 0x00000004ff097819 */ /* 0x104fe4000001160b */
[----:B------:R-:W-:-:S05]  /*0910*/  SHF.R.U64 R5, R10, 0x4, R11 ;  /* 0x000000040a057819 */ /* 0x000fca000000120b */
[----:B------:R3:W-:Y:S01]  /*0920*/  STS [UR24+0xc], R5 ;  /* 0x00000c05ff007988 */ /* 0x0007e20008000818 */
[----:B-1----:R-:W-:-:S05]  /*0930*/  LOP3.LUT R4, R4, 0xf, R9, 0xb8, !PT ;  /* 0x0000000f04047812 */ /* 0x002fca00078eb809 */
[----:B------:R3:W-:Y:S02]  /*0940*/  STS [UR24+0x1c], R4 ;  /* 0x00001c04ff007988 */ /* 0x0007e40008000818 */
.L_x_22:
[----:B------:R-:W-:Y:S05]  /*0950*/  BSYNC B2 ;  /* 0x0000000000027941 */ /* 0x000fea0003800000 */
.L_x_21:
[----:B------:R-:W-:Y:S04]  /*0960*/  BSSY B3, `(.L_x_23) ;  /* 0x000001d000037945 */ /* 0x000fe80003800000 */
[----:B------:R-:W-:Y:S04]  /*0970*/  BSSY B2, `(.L_x_24) ;  /* 0x0000018000027945 */ /* 0x000fe80003800000 */
[----:B------:R-:W-:Y:S05]  /*0980*/  @P2 BRA `(.L_x_25) ;  /* 0x00000000001c2947 */ /* 0x000fea0003800000 */
[----:B---3--:R-:W1:Y:S02]  /*0990*/  LDS R4, [UR24+0x34] ;  /* 0x00003418ff047984 */ /* 0x008e640008000800 */
[----:B-1----:R-:W-:-:S05]  /*09a0*/  LOP3.LUT R4, R4, 0x7, RZ, 0xb8, !PT ;  /* 0x0000000704047812 */ /* 0x002fca00078eb8ff */
[----:B------:R1:W-:Y:S01]  /*09b0*/  STS [UR24+0x34], R4 ;  /* 0x00003404ff007988 */ /* 0x0003e20008000818 */
[----:B------:R-:W-:Y:S05]  /*09c0*/  @P2 BRA `(.L_x_26) ;  /* 0x00000000001c2947 */ /* 0x000fea0003800000 */
[----:B-1----:R-:W1:Y:S02]  /*09d0*/  LDS R4, [UR24+0x34] ;  /* 0x00003418ff047984 */ /* 0x002e640008000800 */
[----:B-1----:R-:W-:-:S05]  /*09e0*/  LOP3.LUT R4, R4, 0x38, RZ, 0xb8, !PT ;  /* 0x0000003804047812 */ /* 0x002fca00078eb8ff */
[----:B------:R1:W-:Y:S02]  /*09f0*/  STS [UR24+0x34], R4 ;  /* 0x00003404ff007988 */ /* 0x0003e40008000818 */
.L_x_25:
[----:B------:R-:W-:Y:S05]  /*0a00*/  @P2 BRA `(.L_x_27) ;  /* 0x00000000001c2947 */ /* 0x000fea0003800000 */
[----:B-1-3--:R-:W1:Y:S02]  /*0a10*/  LDS R4, [UR24+0x8] ;  /* 0x00000818ff047984 */ /* 0x00ae640008000800 */
[----:B-1----:R-:W-:-:S05]  /*0a20*/  LOP3.LUT R4, R4, 0x780, RZ, 0xb8, !PT ;  /* 0x0000078004047812 */ /* 0x002fca00078eb8ff */
[----:B------:R2:W-:Y:S02]  /*0a30*/  STS [UR24+0x8], R4 ;  /* 0x00000804ff007988 */ /* 0x0005e40008000818 */
.L_x_26:
[----:B------:R-:W-:Y:S05]  /*0a40*/  @P2 BRA `(.L_x_28) ;  /* 0x0000000000282947 */ /* 0x000fea0003800000 */
[----:B-12---:R-:W1:Y:S02]  /*0a50*/  LDS R4, [UR24+0x8] ;  /* 0x00000818ff047984 */ /* 0x006e640008000800 */
[----:B-1----:R-:W-:-:S05]  /*0a60*/  LOP3.LUT R4, R4, 0x1800, RZ, 0xb8, !PT ;  /* 0x0000180004047812 */ /* 0x002fca00078eb8ff */
[----:B------:R2:W-:Y:S02]  /*0a70*/  STS [UR24+0x8], R4 ;  /* 0x00000804ff007988 */ /* 0x0005e40008000818 */
.L_x_27:
[----:B------:R-:W-:Y:S05]  /*0a80*/  @P2 BREAK B2 ;  /* 0x0000000000022942 */ /* 0x000fea0003800000 */
[----:B------:R-:W-:Y:S05]  /*0a90*/  @P2 BRA `(.L_x_29) ;  /* 0x0000000000242947 */ /* 0x000fea0003800000 */
[----:B-123--:R-:W1:Y:S01]  /*0aa0*/  LDS R4, [UR24+0x8] ;  /* 0x00000818ff047984 */ /* 0x00ee620008000800 */
[----:B------:R-:W-:-:S05]  /*0ab0*/  IMAD.MOV.U32 R5, RZ, RZ, 0x6000 ;  /* 0x00006000ff057424 */ /* 0x000fca00078e00ff */
[----:B-1----:R-:W-:-:S04]  /*0ac0*/  LOP3.LUT R4, R4, 0x6000, R5, 0xd8, !PT ;  /* 0x0000600004047812 */ /* 0x002fc800078ed805 */
[----:B------:R-:W-:-:S05]  /*0ad0*/  LOP3.LUT R4, R4, 0x400000, RZ, 0xb8, !PT ;  /* 0x0040000004047812 */ /* 0x000fca00078eb8ff */
[----:B------:R3:W-:Y:S02]  /*0ae0*/  STS [UR24+0x8], R4 ;  /* 0x00000804ff007988 */ /* 0x0007e40008000818 */
.L_x_28:
[----:B------:R-:W-:Y:S05]  /*0af0*/  BSYNC B2 ;  /* 0x0000000000027941 */ /* 0x000fea0003800000 */
.L_x_24:
[----:B-123--:R-:W1:Y:S02]  /*0b00*/  @!P2 LDS R4, [UR24+0x8] ;  /* 0x00000818ff04a984 */ /* 0x00ee640008000800 */
[----:B-1----:R-:W-:-:S05]  /*0b10*/  @!P2 LOP3.LUT R4, R4, 0x8000, RZ, 0xb8, !PT ;  /* 0x000080000404a812 */ /* 0x002fca00078eb8ff */
[----:B------:R4:W-:Y:S02]  /*0b20*/  @!P2 STS [UR24+0x8], R4 ;  /* 0x00000804ff00a988 */ /* 0x0009e40008000818 */
.L_x_29:
[----:B------:R-:W-:Y:S05]  /*0b30*/  BSYNC B3 ;  /* 0x0000000000037941 */ /* 0x000fea0003800000 */
.L_x_23:
[----:B------:R-:W-:Y:S05]  /*0b40*/  WARPSYNC.ALL ;  /* 0x0000000000007948 */ /* 0x000fea0003800000 */
[----:B------:R-:W-:-:S04]  /*0b50*/  UIADD3 UR29, UR5, 0x80, URZ ;  /* 0x00000080051d7890 */ /* 0x000fc8000fffe03f */
[----:B------:R-:W-:-:S04]  /*0b60*/  UIADD3 UR28, UP0, UR29, UR30, URZ ;  /* 0x0000001e1d1c7290 */ /* 0x000fc8000ff1e03f */
[----:B------:R-:W-:Y:S01]  /*0b70*/  ULEA.HI.X.SX32 UR29, UR29, UR31, 0x1, UP0 ;  /* 0x0000001f1d1d7291 */ /* 0x000fe200080f0e3f */
[----:B------:R-:W-:Y:S11]  /*0b80*/  @P0 BRA `(.L_x_30) ;  /* 0x0000000000280947 */ /* 0x000ff60003800000 */
        /* <DEDUP_REMOVED lines=10> */
.L_x_30:
[----:B------:R-:W-:Y:S05]  /*0c30*/  @P0 BRA `(.L_x_31) ;  /* 0x00000000000c0947 */ /* 0x000fea0003800000 */
[----:B------:R0:W-:Y:S01]  /*0c40*/  UTMACMDFLUSH ;  /* 0x00000000000079b7 */ /* 0x0001e20000000000 */
[----:B------:R-:W-:Y:S05]  /*0c50*/  @P0 BRA `(.L_x_31) ;  /* 0x0000000000040947 */ /* 0x000fea0003800000 */
[----:B------:R-:W-:-:S04]  /*0c60*/  DEPBAR.LE SB0, 0x0 ;  /* 0x000080000000791a */ /* 0x000fc80000000000 */
.L_x_31:
[----:B------:R-:W-:Y:S05]  /*0c70*/  WARPSYNC.ALL ;  /* 0x0000000000007948 */ /* 0x000fea0003800000 */
[----:B-----5:R-:W-:Y:S06]  /*0c80*/  BAR.SYNC.DEFER_BLOCKING 0x0 ;  /* 0x0000000000007b1d */ /* 0x020fec0000010000 */
[----:B------:R-:W-:Y:S02]  /*0c90*/  BSSY B3, `(.L_x_32) ;  /* 0x000000b000037945 */ /* 0x000fe40003800000 */
[----:B------:R-:W-:Y:S06]  /*0ca0*/  BAR.SYNC.DEFER_BLOCKING 0x0 ;  /* 0x0000000000007b1d */ /* 0x000fec0000010000 */
[----:B------:R1:W-:Y:S01]  /*0cb0*/  @!P0 STS [R0], RZ ;  /* 0x000000ff00008388 */ /* 0x0003e20000000800 */
[----:B------:R-:W-:Y:S01]  /*0cc0*/  NOP ;  /* 0x0000000000007918 */ /* 0x000fe20000000000 */
[----:B------:R-:W-:Y:S05]  /*0cd0*/  @P2 BRA `(.L_x_33) ;  /* 0x0000000000182947 */ /* 0x000fea0003800000 */
[----:B-1----:R-:W1:Y:S01]  /*0ce0*/  LDS R0, [UR24+0x8] ;  /* 0x00000818ff007984 */ /* 0x002e620008000800 */
[----:B------:R-:W5:Y:S01]  /*0cf0*/  LDC.64 R10, c[0x0][0x220] ;  /* 0x00008800ff0a7b82 */ /* 0x000f620000000a00 */
[----:B---3--:R-:W-:Y:S02]  /*0d00*/  IMAD.MOV.U32 R5, RZ, RZ, 0x70 ;  /* 0x00000070ff057424 */ /* 0x008fe400078e00ff */
[----:B-----5:R3:W-:Y:S03]  /*0d10*/  STS.64 [UR24], R10 ;  /* 0x0000000aff007988 */ /* 0x0207e60008000a18 */
[----:B-1----:R-:W-:-:S05]  /*0d20*/  LOP3.LUT R0, R0, 0x10, R5, 0xd8, !PT ;  /* 0x0000001000007812 */ /* 0x002fca00078ed805 */
[----:B------:R3:W-:Y:S02]  /*0d30*/  STS [UR24+0x8], R0 ;  /* 0x00000800ff007988 */ /* 0x0007e40008000818 */
.L_x_33:
[----:B-1----:R-:W-:Y:S05]  /*0d40*/  BSYNC B3 ;  /* 0x0000000000037941 */ /* 0x002fea0003800000 */
.L_x_32:
[----:B------:R-:W-:Y:S04]  /*0d50*/  BSSY B3, `(.L_x_34) ;  /* 0x0000033000037945 */ /* 0x000fe80003800000 */
[----:B------:R-:W-:Y:S04]  /*0d60*/  BSSY B4, `(.L_x_35) ;  /* 0x000002e000047945 */ /* 0x000fe80003800000 */
[----:B------:R-:W-:Y:S05]  /*0d70*/  @P2 BRA `(.L_x_36) ;  /* 0x0000000000242947 */ /* 0x000fea0003800000 */
[----:B---3--:R-:W1:Y:S01]  /*0d80*/  LDS R0, [UR24+0x34] ;  /* 0x00003418ff007984 */ /* 0x008e620008000800 */
[----:B------:R-:W-:-:S05]  /*0d90*/  IMAD.MOV.U32 R5, RZ, RZ, 0x7f000000 ;  /* 0x7f000000ff057424 */ /* 0x000fca00078e00ff */
[----:B-1----:R-:W-:-:S05]  /*0da0*/  LOP3.LUT R0, R0, 0xff000000, R5, 0xb8, !PT ;  /* 0xff00000000007812 */ /* 0x002fca00078eb805 */
[----:B------:R1:W-:Y:S01]  /*0db0*/  STS [UR24+0x34], R0 ;  /* 0x00003400ff007988 */ /* 0x0003e20008000818 */
[----:B------:R-:W-:Y:S05]  /*0dc0*/  @P2 BRA `(.L_x_37) ;  /* 0x0000000000182947 */ /* 0x000fea0003800000 */
[----:B-1----:R-:W1:Y:S01]  /*0dd0*/  LDS R0, [UR24+0x38] ;  /* 0x00003818ff007984 */ /* 0x002e620008000800 */
[----:B------:R-:W-:-:S05]  /*0de0*/  IMAD.MOV.U32 R5, RZ, RZ, 0xff ;  /* 0x000000ffff057424 */ /* 0x000fca00078e00ff */
[----:B-1----:R-:W-:-:S05]  /*0df0*/  LOP3.LUT R0, R0, 0xff, R5, 0xb8, !PT ;  /* 0x000000ff00007812 */ /* 0x002fca00078eb805 */
[----:B------:R1:W-:Y:S02]  /*0e00*/  STS [UR24+0x38], R0 ;  /* 0x00003800ff007988 */ /* 0x0003e40008000818 */
.L_x_36:
[----:B------:R-:W-:Y:S05]  /*0e10*/  @P2 BRA `(.L_x_38) ;  /* 0x00000000000c2947 */ /* 0x000fea0003800000 */
[----:B------:R1:W-:Y:S02]  /*0e20*/  STS [UR24+0x20], R3 ;  /* 0x00002003ff007988 */ /* 0x0003e40008000818 */
.L_x_37:
[----:B------:R-:W-:Y:S05]  /*0e30*/  @P2 BRA `(.L_x_39) ;  /* 0x0000000000242947 */ /* 0x000fea0003800000 */
[----:B------:R1:W-:Y:S02]  /*0e40*/  STS [UR24+0x24], R8 ;  /* 0x00002408ff007988 */ /* 0x0003e40008000818 */
.L_x_38:
[----:B------:R-:W-:Y:S05]  /*0e50*/  @P2 BRA `(.L_x_40) ;  /* 0x00000000002c2947 */ /* 0x000fea0003800000 */
[----:B-1-3--:R-:W1:Y:S01]  /*0e60*/  LDS R0, [UR24+0x1c] ;  /* 0x00001c18ff007984 */ /* 0x00ae620008000800 */
[----:B------:R-:W3:Y:S02]  /*0e70*/  LDC.64 R8, c[0x0][0x248] ;  /* 0x00009200ff087b82 */ /* 0x000ee40000000a00 */
[--C-:B---3--:R-:W-:Y:S02]  /*0e80*/  SHF.R.U32.HI R5, RZ, 0x4, R9.reuse ;  /* 0x00000004ff057819 */ /* 0x108fe40000011609 */
[----:B------:R-:W-:-:S05]  /*0e90*/  SHF.R.U64 R3, R8, 0x4, R9 ;  /* 0x0000000408037819 */ /* 0x000fca0000001209 */
[----:B------:R3:W-:Y:S01]  /*0ea0*/  STS [UR24+0xc], R3 ;  /* 0x00000c03ff007988 */ /* 0x0007e20008000818 */
[----:B-1----:R-:W-:-:S05]  /*0eb0*/  LOP3.LUT R0, R0, 0xf, R5, 0xb8, !PT ;  /* 0x0000000f00007812 */ /* 0x002fca00078eb805 */
[----:B------:R3:W-:Y:S02]  /*0ec0*/  STS [UR24+0x1c], R0 ;  /* 0x00001c00ff007988 */ /* 0x0007e40008000818 */
.L_x_39:
[----:B------:R-:W-:Y:S05]  /*0ed0*/  @P2 BRA `(.L_x_41) ;  /* 0x00000000001c2947 */ /* 0x000fea0003800000 */
[----:B-1-3--:R-:W1:Y:S02]  /*0ee0*/  LDS R0, [UR24+0x34] ;  /* 0x00003418ff007984 */ /* 0x00ae640008000800 */
[----:B-1----:R-:W-:-:S05]  /*0ef0*/  LOP3.LUT R0, R0, 0x7, RZ, 0xb8, !PT ;  /* 0x0000000700007812 */ /* 0x002fca00078eb8ff */
[----:B------:R1:W-:Y:S02]  /*0f00*/  STS [UR24+0x34], R0 ;  /* 0x00003400ff007988 */ /* 0x0003e40008000818 */
.L_x_40:
[----:B------:R-:W-:Y:S05]  /*0f10*/  @P2 BRA `(.L_x_42) ;  /* 0x00000000001c2947 */ /* 0x000fea0003800000 */
[----:B-1-3--:R-:W1:Y:S02]  /*0f20*/  LDS R0, [UR24+0x34] ;  /* 0x00003418ff007984 */ /* 0x00ae640008000800 */
[----:B-1----:R-:W-:-:S05]  /*0f30*/  LOP3.LUT R0, R0, 0x38, RZ, 0xb8, !PT ;  /* 0x0000003800007812 */ /* 0x002fca00078eb8ff */
[----:B------:R1:W-:Y:S02]  /*0f40*/  STS [UR24+0x34], R0 ;  /* 0x00003400ff007988 */ /* 0x0003e40008000818 */
.L_x_41:
[----:B------:R-:W-:Y:S05]  /*0f50*/  @P2 BRA `(.L_x_43) ;  /* 0x00000000001c2947 */ /* 0x000fea0003800000 */
[----:B-1-3--:R-:W1:Y:S02]  /*0f60*/  LDS R0, [UR24+0x8] ;  /* 0x00000818ff007984 */ /* 0x00ae640008000800 */
[----:B-1----:R-:W-:-:S05]  /*0f70*/  LOP3.LUT R0, R0, 0x780, RZ, 0xb8, !PT ;  /* 0x0000078000007812 */ /* 0x002fca00078eb8ff */
[----:B------:R1:W-:Y:S02]  /*0f80*/  STS [UR24+0x8], R0 ;  /* 0x00000800ff007988 */ /* 0x0003e40008000818 */
.L_x_42:
[----:B------:R-:W-:Y:S05]  /*0f90*/  @P2 BRA `(.L_x_44) ;  /* 0x0000000000282947 */ /* 0x000fea0003800000 */
[----:B-1-3--:R-:W1:Y:S02]  /*0fa0*/  LDS R0, [UR24+0x8] ;  /* 0x00000818ff007984 */ /* 0x00ae640008000800 */
[----:B-1----:R-:W-:-:S05]  /*0fb0*/  LOP3.LUT R0, R0, 0x1800, RZ, 0xb8, !PT ;  /* 0x0000180000007812 */ /* 0x002fca00078eb8ff */
[----:B------:R1:W-:Y:S02]  /*0fc0*/  STS [UR24+0x8], R0 ;  /* 0x00000800ff007988 */ /* 0x0003e40008000818 */
.L_x_43:
[----:B------:R-:W-:Y:S05]  /*0fd0*/  @P2 BREAK B4 ;  /* 0x0000000000042942 */ /* 0x000fea0003800000 */
[----:B------:R-:W-:Y:S05]  /*0fe0*/  @P2 BRA `(.L_x_45) ;  /* 0x0000000000242947 */ /* 0x000fea0003800000 */
[----:B-1-3--:R-:W1:Y:S01]  /*0ff0*/  LDS R0, [UR24+0x8] ;  /* 0x00000818ff007984 */ /* 0x00ae620008000800 */
[----:B------:R-:W-:-:S05]  /*1000*/  IMAD.MOV.U32 R3, RZ, RZ, 0x6000 ;  /* 0x00006000ff037424 */ /* 0x000fca00078e00ff */
[----:B-1----:R-:W-:-:S04]  /*1010*/  LOP3.LUT R0, R0, 0x6000, R3, 0xd8, !PT ;  /* 0x0000600000007812 */ /* 0x002fc800078ed803 */
[----:B------:R-:W-:-:S05]  /*1020*/  LOP3.LUT R0, R0, 0x400000, RZ, 0xb8, !PT ;  /* 0x0040000000007812 */ /* 0x000fca00078eb8ff */
[----:B------:R1:W-:Y:S02]  /*1030*/  STS [UR24+0x8], R0 ;  /* 0x00000800ff007988 */ /* 0x0003e40008000818 */
.L_x_44:
[----:B------:R-:W-:Y:S05]  /*1040*/  BSYNC B4 ;  /* 0x0000000000047941 */ /* 0x000fea0003800000 */
.L_x_35:
[----:B-1-3--:R-:W1:Y:S02]  /*1050*/  @!P2 LDS R0, [UR24+0x8] ;  /* 0x00000818ff00a984 */ /* 0x00ae640008000800 */
[----:B-1----:R-:W-:-:S05]  /*1060*/  @!P2 LOP3.LUT R0, R0, 0x8000, RZ, 0xb8, !PT ;  /* 0x000080000000a812 */ /* 0x002fca00078eb8ff */
[----:B------:R1:W-:Y:S02]  /*1070*/  @!P2 STS [UR24+0x8], R0 ;  /* 0x00000800ff00a988 */ /* 0x0003e40008000818 */
.L_x_45:
[----:B------:R-:W-:Y:S05]  /*1080*/  BSYNC B3 ;  /* 0x0000000000037941 */ /* 0x000fea0003800000 */
.L_x_34:
[----:B------:R-:W-:Y:S05]  /*1090*/  WARPSYNC.ALL ;  /* 0x0000000000007948 */ /* 0x000fea0003800000 */
[----:B------:R1:W-:Y:S01]  /*10a0*/  STL [R1], RZ ;  /* 0x000000ff01007387 */ /* 0x0003e20000100800 */
[----:B------:R-:W-:Y:S01]  /*10b0*/  UIADD3 UR5, UR5, 0x100, URZ ;  /* 0x0000010005057890 */ /* 0x000fe2000fffe03f */
[----:B------:R-:W-:Y:S02]  /*10c0*/  ISETP.GE.AND P1, PT, R12, 0x1, PT ;  /* 0x000000010c00780c */ /* 0x000fe40003f26270 */
[----:B------:R-:W-:Y:S01]  /*10d0*/  SHF.R.U32.HI R6, RZ, 0x5, R7 ;  /* 0x00000005ff067819 */ /* 0x000fe20000011607 */
[----:B------:R-:W-:-:S04]  /*10e0*/  UIADD3 UR30, UP0, UR5, UR30, URZ ;  /* 0x0000001e051e7290 */ /* 0x000fc8000ff1e03f */
[----:B------:R-:W-:Y:S01]  /*10f0*/  ULEA.HI.X.SX32 UR31, UR5, UR31, 0x1, UP0 ;  /* 0x0000001f051f7291 */ /* 0x000fe200080f0e3f */
[----:B-1----:R-:W-:Y:S11]  /*1100*/  @P0 BRA `(.L_x_46) ;  /* 0x0000000000280947 */ /* 0x002ff60003800000 */
[----:B---3--:R-:W1:Y:S01]  /*1110*/  S2R R0, SR_LANEID ;  /* 0x0000000000007919 */ /* 0x008e620000000000 */
[----:B------:R-:W-:Y:S05]  /*1120*/  WARPSYNC.ALL ;  /* 0x0000000000007948 */ /* 0x000fea0003800000 */
[----:B-1----:R-:W-:-:S05]  /*1130*/  IMAD.SHL.U32 R0, R0, 0x4, RZ ;  /* 0x0000000400007824 */ /* 0x002fca00078e00ff */
[----:B------:R-:W1:Y:S01]  /*1140*/  LDS R3, [R0+UR24] ;  /* 0x0000001800037984 */ /* 0x000e620008000800 */
[----:B--2-4-:R-:W-:-:S05]  /*1150*/  IADD3 R4, P3, R0, UR30, RZ ;  /* 0x0000001e00047c10 */ /* 0x014fca000ff7e0ff */
[----:B------:R-:W-:-:S05]  /*1160*/  IMAD.X R5, RZ, RZ, UR31, P3 ;  /* 0x0000001fff057e24 */ /* 0x000fca00098e06ff */
[----:B-1----:R1:W5:Y:S01]  /*1170*/  ATOMG.E.EXCH.STRONG.GPU PT, RZ, [R4], R3 ;  /* 0x0000000304ff73a8 */ /* 0x00236200041ee100 */
[----:B------:R-:W-:-:S04]  /*1180*/  DEPBAR {5,4,3,2,1,0} ;  /* 0x0000003f0000791a */ /* 0x000fc80000000000 */
[----:B------:R1:W-:Y:S01]  /*1190*/  UTMACCTL.IV [UR30] ;  /* 0x000000001e0079b9 */ /* 0x0003e20008000000 */
[----:B------:R-:W-:Y:S01]  /*11a0*/  NOP ;  /* 0x0000000000007918 */ /* 0x000fe20000000000 */
.L_x_46:
[----:B------:R-:W-:Y:S05]  /*11b0*/  @P0 BRA `(.L_x_47) ;  /* 0x00000000000c0947 */ /* 0x000fea0003800000 */
[----:B------:R0:W-:Y:S01]  /*11c0*/  UTMACMDFLUSH ;  /* 0x00000000000079b7 */ /* 0x0001e20000000000 */
[----:B------:R-:W-:Y:S05]  /*11d0*/  @P0 BRA `(.L_x_47) ;  /* 0x0000000000040947 */ /* 0x000fea0003800000 */
[----:B------:R-:W-:-:S04]  /*11e0*/  DEPBAR.LE SB0, 0x0 ;  /* 0x000080000000791a */ /* 0x000fc80000000000 */
.L_x_47:
[----:B------:R1:W-:Y:S01]  /*11f0*/  STL [R1+0x4], RZ ;  /* 0x000004ff01007387 */ /* 0x0003e20000100800 */
[----:B------:R-:W-:Y:S05]  /*1200*/  WARPSYNC.ALL ;  /* 0x0000000000007948 */ /* 0x000fea0003800000 */
[----:B------:R1:W-:Y:S01]  /*1210*/  STL [R1+0x8], RZ ;  /* 0x000008ff01007387 */ /* 0x0003e20000100800 */
[----:B-----5:R-:W-:Y:S01]  /*1220*/  VOTEU.ALL UP0, P2 ;  /* 0x00000000003f7886 */ /* 0x020fe20001000000 */
[----:B------:R-:W-:Y:S01]  /*1230*/  UMOV UR6, 0x1 ;  /* 0x0000000100067882 */ /* 0x000fe20000000000 */
[----:B------:R-:W-:Y:S01]  /*1240*/  VOTEU.ALL UP1, P2 ;  /* 0x00000000003f7886 */ /* 0x000fe20001020000 */
[----:B------:R1:W-:Y:S01]  /*1250*/  STL [R1+0xc], RZ ;  /* 0x00000cff01007387 */ /* 0x0003e20000100800 */
[----:B------:R-:W-:Y:S01]  /*1260*/  VOTEU.ALL UP2, P2 ;  /* 0x00000000003f7886 */ /* 0x000fe20001040000 */
[----:B------:R-:W-:-:S04]  /*1270*/  @!UP0 UIADD3 UR8, -UR6, 0x100000, URZ ;  /* 0x0010000006088890 */ /* 0x000fc8000fffe13f */
[----:B------:R-:W-:Y:S02]  /*1280*/  @!UP0 USHF.L.U32 UR9, UR8, 0xb, URZ ;  /* 0x0000000b08098899 */ /* 0x000fe4000800063f */
[----:B------:R-:W-:Y:S01]  /*1290*/  @!UP0 USHF.L.U32 UR8, UR8, 0x1, URZ ;  /* 0x0000000108088899 */ /* 0x000fe2000800063f */
[----:B------:R-:W-:Y:S01]  /*12a0*/  R2UR UR25, R6 ;  /* 0x00000000061972ca */ /* 0x000fe200000e0000 */
[----:B------:R1:W-:Y:S01]  /*12b0*/  STL [R1+0x10], RZ ;  /* 0x000010ff01007387 */ /* 0x0003e20000100800 */
[----:B------:R-:W-:-:S04]  /*12c0*/  @!UP0 UIADD3 UR12, -UR6, 0x100000, URZ ;  /* 0x00100000060c8890 */ /* 0x000fc8000fffe13f */
[----:B------:R-:W-:Y:S02]  /*12d0*/  @!UP0 USHF.L.U32 UR13, UR12, 0xb, URZ ;  /* 0x0000000b0c0d8899 */ /* 0x000fe4000800063f */
[----:B------:R-:W-:Y:S01]  /*12e0*/  @!UP0 USHF.L.U32 UR12, UR12, 0x1, URZ ;  /* 0x000000010c0c8899 */ /* 0x000fe2000800063f */
[----:B------:R-:W-:Y:S01]  /*12f0*/  CS2R R24, SRZ ;  /* 0x0000000000187805 */ /* 0x000fe2000001ff00 */
[----:B------:R-:W-:-:S04]  /*1300*/  @!UP0 UIADD3 UR6, -UR6, 0x100000, URZ ;  /* 0x0010000006068890 */ /* 0x000fc8000fffe13f */
[----:B------:R-:W-:Y:S02]  /*1310*/  @!UP0 USHF.L.U32 UR7, UR6, 0xb, URZ ;  /* 0x0000000b06078899 */ /* 0x000fe4000800063f */
[----:B------:R-:W-:Y:S01]  /*1320*/  @!UP0 USHF.L.U32 UR6, UR6, 0x1, URZ ;  /* 0x0000000106068899 */ /* 0x000fe2000800063f */
[----:B------:R1:W-:Y:S01]  /*1330*/  STL [R1+0x14], RZ ;  /* 0x000014ff01007387 */ /* 0x0003e20000100800 */
[----:B------:R-:W-:Y:S01]  /*1340*/  VOTEU.ALL UP0, P2 ;  /* 0x00000000003f7886 */ /* 0x000fe20001000000 */
[----:B------:R-:W-:Y:S01]  /*1350*/  USHF.L.U32 UR15, UR40, 0x8, URZ ;  /* 0x00000008280f7899 */ /* 0x000fe2000800063f */
[----:B------:R-:W-:Y:S01]  /*1360*/  CS2R R26, SRZ ;  /* 0x00000000001a7805 */ /* 0x000fe2000001ff00 */
[----:B------:R1:W-:Y:S01]  /*1370*/  STL [R1+0x18], RZ ;  /* 0x000018ff01007387 */ /* 0x0003e20000100800 */
[----:B------:R-:W-:Y:S01]  /*1380*/  USHF.L.U32 UR11, UR41, 0x8, URZ ;  /* 0x00000008290b7899 */ /* 0x000fe2000800063f */
[----:B------:R-:W-:Y:S02]  /*1390*/  CS2R R28, SRZ ;  /* 0x00000000001c7805 */ /* 0x000fe4000001ff00 */
[----:B------:R-:W-:Y:S01]  /*13a0*/  CS2R R30, SRZ ;  /* 0x00000000001e7805 */ /* 0x000fe2000001ff00 */
[----:B------:R1:W-:Y:S01]  /*13b0*/  STL [R1+0x1c], RZ ;  /* 0x00001cff01007387 */ /* 0x0003e20000100800 */
[----:B------:R-:W-:-:S02]  /*13c0*/  CS2R R32, SRZ ;  /* 0x0000000000207805 */ /* 0x000fc4000001ff00 */
[----:B------:R-:W-:Y:S02]  /*13d0*/  CS2R R34, SRZ ;  /* 0x0000000000227805 */ /* 0x000fe4000001ff00 */
[----:B------:R-:W-:Y:S01]  /*13e0*/  CS2R R36, SRZ ;  /* 0x0000000000247805 */ /* 0x000fe2000001ff00 */
[----:B------:R1:W-:Y:S01]  /*13f0*/  STL [R1+0x20], RZ ;  /* 0x000020ff01007387 */ /* 0x0003e20000100800 */
[----:B------:R-:W-:Y:S02]  /*1400*/  CS2R R38, SRZ ;  /* 0x0000000000267805 */ /* 0x000fe4000001ff00 */
        /* <DEDUP_REMOVED lines=74> */
[----:B------:R1:W-:Y:S04]  /*18b0*/  STL [R1+0x6c], RZ ;  /* 0x00006cff01007387 */ /* 0x0003e80000100800 */
        /* <DEDUP_REMOVED lines=42> */
[----:B------:R1:W-:Y:S01]  /*1b60*/  STL [R1+0x118], RZ ;  /* 0x000118ff01007387 */ /* 0x0003e20000100800 */
[----:B------:R-:W-:Y:S06]  /*1b70*/  BAR.SYNC.DEFER_BLOCKING 0x0 ;  /* 0x0000000000007b1d */ /* 0x000fec0000010000 */
[----:B------:R1:W-:Y:S04]  /*1b80*/  STL [R1+0x11c], RZ ;  /* 0x00011cff01007387 */ /* 0x0003e80000100800 */
[----:B------:R1:W-:Y:S04]  /*1b90*/  STL [R1+0x120], RZ ;  /* 0x000120ff01007387 */ /* 0x0003e80000100800 */
[----:B------:R1:W-:Y:S04]  /*1ba0*/  STL [R1+0x124], RZ ;  /* 0x000124ff01007387 */ /* 0x0003e80000100800 */
[----:B------:R1:W-:Y:S04]  /*1bb0*/  STL [R1+0x128], RZ ;  /* 0x000128ff01007387 */ /* 0x0003e80000100800 */
[----:B------:R1:W-:Y:S04]  /*1bc0*/  STL [R1+0x12c], RZ ;  /* 0x00012cff01007387 */ /* 0x0003e80000100800 */
[----:B------:R-:W2:Y:S02]  /*1bd0*/  FENCE.VIEW.ASYNC.S ;  /* 0x00000000000073c6 */ /* 0x000ea40000000000 */
[----:B--2---:R1:W2:Y:S02]  /*1be0*/  @!UP0 SYNCS.EXCH.64 URZ, [UR24+0x30000], UR8 ;  /* 0x03000008183f85b2 */ /* 0x0042a40008000100 */
        /* <DEDUP_REMOVED lines=20> */
[----:B--2---:R-:W-:Y:S06]  /*1d30*/  BAR.SYNC.DEFER_BLOCKING 0x0 ;  /* 0x0000000000007b1d */ /* 0x004fec0000010000 */
[----:B------:R1:W-:Y:S04]  /*1d40*/  STL [R1+0x180], RZ ;  /* 0x000180ff01007387 */ /* 0x0003e80000100800 */
[----:B------:R1:W-:Y:S04]  /*1d50*/  STL [R1+0x184], RZ ;  /* 0x000184ff01007387 */ /* 0x0003e80000100800 */
[----:B------:R1:W-:Y:S04]  /*1d60*/  STL [R1+0x188], RZ ;  /* 0x000188ff01007387 */ /* 0x0003e80000100800 */
[----:B------:R1:W-:Y:S04]  /*1d70*/  STL [R1+0x18c], RZ ;  /* 0x00018cff01007387 */ /* 0x0003e80000100800 */
[----:B------:R1:W-:Y:S01]  /*1d80*/  STL [R1+0x190], RZ ;  /* 0x000190ff01007387 */ /* 0x0003e20000100800 */
[----:B------:R1:W2:Y:S03]  /*1d90*/  @!UP1 SYNCS.EXCH.64 URZ, [UR24+0x30008], UR12 ;  /* 0x0300080c183f95b2 */ /* 0x0002a60008000100 */
        /* <DEDUP_REMOVED lines=28> */
[----:B------:R1:W-:Y:S01]  /*1f60*/  STL [R1+0x1fc], RZ ;  /* 0x0001fcff01007387 */ /* 0x0003e20000100800 */
[----:B------:R-:W-:Y:S05]  /*1f70*/  @!P1 BRA `(.L_x_48) ;  /* 0x0000001800fc9947 */ /* 0x000fea0003800000 */
[----:B------:R1:W-:Y:S01]  /*1f80*/  STL [R1], RZ ;  /* 0x000000ff01007387 */ /* 0x0003e20000100800 */
[----:B------:R-:W-:Y:S02]  /*1f90*/  CS2R R24, SRZ ;  /* 0x0000000000187805 */ /* 0x000fe4000001ff00 */
        /* <DEDUP_REMOVED lines=83> */
[----:B------:R-:W-:Y:S01]  /*24d0*/  CS2R R150, SRZ ;  /* 0x0000000000967805 */ /* 0x000fe2000001ff00 */
[----:B------:R-:W-:Y:S01]  /*24e0*/  UMOV UR5, URZ ;  /* 0x0000003f00057c82 */ /* 0x000fe20008000000 */
[----:B------:R-:W-:Y:S01]  /*24f0*/  UMOV UR10, URZ ;  /* 0x0000003f000a7c82 */ /* 0x000fe20008000000 */
        /* <DEDUP_REMOVED lines=105> */
[----:B------:R1:W-:Y:S02]  /*2b90*/  STL [R1+0x1fc], RZ ;  /* 0x0001fcff01007387 */ /* 0x0003e40000100800 */
.L_x_50:
[----:B--2---:R-:W-:Y:S01]  /*2ba0*/  BAR.SYNC.DEFER_BLOCKING 0x0 ;  /* 0x0000000000007b1d */ /* 0x004fe20000010000 */
[----:B------:R-:W-:Y:S01]  /*2bb0*/  ULEA UR18, UR5, UR24, 0x3 ;  /* 0x0000001805127291 */ /* 0x000fe2000f8e183f */
[----:B---3--:R-:W-:Y:S01]  /*2bc0*/  @!P2 IMAD.MOV.U32 R0, RZ, RZ, 0x10000 ;  /* 0x00010000ff00a424 */ /* 0x008fe200078e00ff */
[----:B------:R-:W-:Y:S01]  /*2bd0*/  ELECT P0, URZ, PT ;  /* 0x00000000003f782f */ /* 0x000fe20003800000 */
[----:B-1----:R-:W-:-:S03]  /*2be0*/  ULEA UR8, UR5, UR24, 0xf ;  /* 0x0000001805087291 */ /* 0x002fc6000f8e783f */
[----:B------:R-:W-:Y:S02]  /*2bf0*/  ISETP.LT.U32.AND P0, PT, R2, 0x20, P0 ;  /* 0x000000200200780c */ /* 0x000fe40000701070 */
[----:B------:R-:W-:Y:S01]  /*2c00*/  ELECT P1, URZ, PT ;  /* 0x00000000003f782f */ /* 0x000fe20003820000 */
[----:B------:R-:W-:-:S03]  /*2c10*/  UIADD3 UR12, UR8, 0x18000, URZ ;  /* 0x00018000080c7890 */ /* 0x000fc6000fffe03f */
[----:B------:R-:W-:Y:S01]  /*2c20*/  ISETP.LT.U32.AND P1, PT, R2, 0x20, P1 ;  /* 0x000000200200780c */ /* 0x000fe20000f21070 */
[----:B------:R-:W-:-:S06]  /*2c30*/  UMOV UR14, UR10 ;  /* 0x0000000a000e7c82 */ /* 0x000fcc0008000000 */
[----:B------:R-:W-:Y:S01]  /*2c40*/  VOTEU.ANY UP0, P0 ;  /* 0x00000000003f7886 */ /* 0x000fe20000000100 */
[----:B------:R-:W-:Y:S01]  /*2c50*/  VOTEU.ANY UP2, P0 ;  /* 0x00000000003f7886 */ /* 0x000fe20000040100 */
[----:B------:R1:W-:Y:S01]  /*2c60*/  @!P2 SYNCS.ARRIVE.TRANS64 RZ, [UR18+0x30000], R0 ;  /* 0x03000000ffffa9a7 */ /* 0x0003e20008000012 */
[----:B------:R2:W-:Y:S06]  /*2c70*/  MEMBAR.ALL.CTA ;  /* 0x0000000000007992 */ /* 0x0005ec0000008000 */
[----:B--2---:R-:W2:Y:S01]  /*2c80*/  FENCE.VIEW.ASYNC.S ;  /* 0x00000000000073c6 */ /* 0x004ea20000000000 */
[----:B------:R-:W-:Y:S01]  /*2c90*/  @UP0 UIADD3 UR9, UR18, 0x30000, URZ ;  /* 0x0003000012090890 */ /* 0x000fe2000fffe03f */
[----:B------:R-:W-:Y:S01]  /*2ca0*/  @UP0 UMOV UR6, UR26 ;  /* 0x0000001a00060c82 */ /* 0x000fe20008000000 */
[----:B------:R-:W-:Y:S01]  /*2cb0*/  @UP0 UMOV UR7, UR27 ;  /* 0x0000001b00070c82 */ /* 0x000fe20008000000 */
[----:B--2---:R-:W-:Y:S01]  /*2cc0*/  VOTEU.ANY UP1, P1 ;  /* 0x00000000003f7886 */ /* 0x004fe20000820100 */
[----:B------:R-:W-:Y:S01]  /*2cd0*/  VOTEU.ANY UP3, P1 ;  /* 0x00000000003f7886 */ /* 0x000fe20000860100 */
[----:B-1----:R-:W-:-:S03]  /*2ce0*/  IMAD.U32 R0, RZ, RZ, UR4 ;  /* 0x00000004ff007e24 */ /* 0x002fc6000f8e00ff */
[----:B------:R-:W-:Y:S01]  /*2cf0*/  @UP1 UIADD3 UR13, UR18, 0x30000, URZ ;  /* 0x00030000120d1890 */ /* 0x000fe2000fffe03f */
[----:B------:R-:W-:Y:S01]  /*2d00*/  @UP1 UMOV UR16, UR28 ;  /* 0x0000001c00101c82 */ /* 0x000fe20008000000 */
[----:B------:R-:W-:Y:S01]  /*2d10*/  @UP1 UMOV UR17, UR29 ;  /* 0x0000001d00111c82 */ /* 0x000fe20008000000 */
[----:B------:R-:W-:Y:S01]  /*2d20*/  SHF.L.U32 R0, R0, 0x1f, RZ ;  /* 0x0000001f00007819 */ /* 0x000fe200000006ff */
[----:B------:R-:W-:Y:S06]  /*2d30*/  BAR.SYNC.DEFER_BLOCKING 0x0 ;  /* 0x0000000000007b1d */ /* 0x000fec0000010000 */
[----:B------:R1:W-:Y:S02]  /*2d40*/  @UP2 UTMALDG.2D [UR8], [UR6] ;  /* 0x00000008060025b4 */ /* 0x0003e40008008000 */
[----:B------:R-:W-:Y:S06]  /*2d50*/  BAR.SYNC.DEFER_BLOCKING 0x0 ;  /* 0x0000000000007b1d */ /* 0x000fec0000010000 */
[----:B------:R1:W-:Y:S02]  /*2d60*/  @UP3 UTMALDG.2D [UR12], [UR16] ;  /* 0x0000000c100035b4 */ /* 0x0003e40008008000 */
[----:B------:R-:W-:Y:S06]  /*2d70*/  BAR.SYNC.DEFER_BLOCKING 0x0 ;  /* 0x0000000000007b1d */ /* 0x000fec0000010000 */
[----:B------:R-:W2:Y:S02]  /*2d80*/  SYNCS.PHASECHK.TRANS64.TRYWAIT P0, [UR18+0x30000], R0 ;  /* 0x03000000ff0075a7 */ /* 0x000ea40008000152 */
[----:B-12---:R-:W-:Y:S05]  /*2d90*/  @!P0 BRA `(.L_x_49) ;  /* 0x0000002800388947 */ /* 0x006fea0003800000 */
.L_x_51:
[----:B------:R-:W-:Y:S01]  /*2da0*/  STL.64 [R1+0x268], R150 ;  /* 0x0002689601007387 */ /* 0x000fe20000100a00 */
[----:B------:R-:W-:Y:S01]  /*2db0*/  USHF.L.U32 UR6, UR25, 0x7, URZ ;  /* 0x0000000719067899 */ /* 0x000fe2000800063f */
[----:B------:R-:W1:Y:S02]  /*2dc0*/  LDC R0, c[0x0][0x230] ;  /* 0x00008c00ff007b82 */ /* 0x000e640000000800 */
[----:B------:R-:W-:Y:S04]  /*2dd0*/  STL.64 [R1+0x260], R148 ;  /* 0x0002609401007387 */ /* 0x000fe80000100a00 */
        /* <DEDUP_REMOVED lines=11> */
[----:B------:R2:W-:Y:S04]  /*2e90*/  STL.64 [R1+0x200], R124 ;  /* 0x0002007c01007387 */ /* 0x0005e80000100a00 */
[----:B--2---:R-:W2:Y:S04]  /*2ea0*/  LDL.LU.64 R124, [R1] ;  /* 0x00000000017c7983 */ /* 0x004ea80000300a00 */
[----:B------:R-:W2:Y:S04]  /*2eb0*/  LDL.LU.64 R126, [R1+0x8] ;  /* 0x00000800017e7983 */ /* 0x000ea80000300a00 */
        /* <DEDUP_REMOVED lines=61> */
[----:B------:R-:W2:Y:S01]  /*3290*/  LDL.LU.64 R250, [R1+0x1f8] ;  /* 0x0001f80001fa7983 */ /* 0x000ea20000300a00 */
[----:B------:R-:W-:-:S02]  /*32a0*/  ULOP3.LUT UR6, UR6, 0x200, URZ, 0xc0, !UPT ;  /* 0x0000020006067892 */ /* 0x000fc4000f8ec03f */
[----:B------:R-:W-:Y:S02]  /*32b0*/  USHF.R.U32.HI UR18, URZ, 0x4, UR12 ;  /* 0x000000043f127899 */ /* 0x000fe4000801160c */
[----:B------:R-:W-:Y:S02]  /*32c0*/  ULEA.HI UR6, UR8, UR6, URZ, 0x1c ;  /* 0x0000000608067291 */ /* 0x000fe4000f8fe03f */
[----:B------:R-:W-:Y:S02]  /*32d0*/  USGXT.U32 UR18, UR18, 0xe ;  /* 0x0000000e1212789a */ /* 0x000fe40008000000 */
[----:B------:R-:W-:Y:S01]  /*32e0*/  ULOP3.LUT UR16, UR6, 0x3fff, URZ, 0xc0, !UPT ;  /* 0x00003fff06107892 */ /* 0x000fe2000f8ec03f */
[----:B------:R-:W-:Y:S01]  /*32f0*/  UMOV UR19, 0x40000040 ;  /* 0x4000004000137882 */ /* 0x000fe20000000000 */
[----:B------:R-:W-:Y:S02]  /*3300*/  UMOV UR17, 0x40000040 ;  /* 0x4000004000117882 */ /* 0x000fe40000000000 */
[----:B------:R-:W-:-:S02]  /*3310*/  UIADD3 UR20, UP0, UR16, 0x2, URZ ;  /* 0x0000000210147890 */ /* 0x000fc4000ff1e03f */
[----:B------:R-:W-:Y:S01]  /*3320*/  UIADD3 UR22, UP1, UR18, 0x2, URZ ;  /* 0x0000000212167890 */ /* 0x000fe2000ff3e03f */
[----:B------:R-:W-:Y:S01]  /*3330*/  UMOV UR6, URZ ;  /* 0x0000003f00067c82 */ /* 0x000fe20008000000 */
[----:B------:R-:W-:Y:S01]  /*3340*/  UMOV UR7, URZ ;  /* 0x0000003f00077c82 */ /* 0x000fe20008000000 */
[----:B------:R-:W-:Y:S02]  /*3350*/  UIADD3.X UR21, UR6, 0x40000040, URZ, UP0, !UPT ;  /* 0x4000004006157890 */ /* 0x000fe400087fe43f */
[----:B------:R-:W-:Y:S02]  /*3360*/  UIADD3.X UR23, UR7, 0x40000040, URZ, UP1, !UPT ;  /* 0x4000004007177890 */ /* 0x000fe40008ffe43f */
[----:B------:R-:W-:Y:S02]  /*3370*/  UIADD3.64 UR36, UR20, 0x2, URZ ;  /* 0x0000000214247897 */ /* 0x000fe4000fffe03f */
[----:B------:R-:W-:Y:S02]  /*3380*/  UIADD3.64 UR38, UR22, 0x2, URZ ;  /* 0x0000000216267897 */ /* 0x000fe4000fffe03f */
[----:B------:R-:W-:-:S02]  /*3390*/  UIADD3.64 UR32, UR20, 0x4, URZ ;  /* 0x0000000414207897 */ /* 0x000fc4000fffe03f */
[----:B------:R-:W-:Y:S01]  /*33a0*/  UIADD3.64 UR34, UR22, 0x4, URZ ;  /* 0x0000000416227897 */ /* 0x000fe2000fffe03f */
[----:B--2---:R-:W-:-:S06]  /*33b0*/  WARPGROUP.ARRIVE ;  /* 0x00000000000079c5 */ /* 0x004fcc0000000000 */
[----:B------:R-:W-:Y:S03]  /*33c0*/  QGMMA.64x256x32.F32.E4M3.E4M3 R124, gdesc[UR16], R124, gsb0 ;  /* 0x03e00000107c79f3 */ /* 0x000fe6000800087c */
[----:B------:R-:W-:Y:S02]  /*33d0*/  WARPGROUP.DEPBAR.LE gsb0, 0x0 ;  /* 0x00008000000079c5 */ /* 0x000fe40000010000 */
[----:B------:R-:W-:-:S15]  /*33e0*/  WARPGROUP.ARRIVE ;  /* 0x00000000000079c5 */ /* 0x000fde0000000000 */
[----:B------:R-:W-:-:S08]  /*33f0*/  NOP ;  /* 0x0000000000007918 */ /* 0x000fd00000000000 */
        /* <DEDUP_REMOVED lines=10> */
[----:B------:R-:W-:Y:S04]  /*34a0*/  STL.64 [R1], R124 ;  /* 0x0000007c01007387 */ /* 0x000fe80000100a00 */
        /* <DEDUP_REMOVED lines=63> */
[----:B--2---:R-:W2:Y:S04]  /*38a0*/  LDL.LU.64 R150, [R1+0x268] ;  /* 0x0002680001967983 */ /* 0x004ea80000300a00 */
        /* <DEDUP_REMOVED lines=13> */
[----:B------:R-:W-:-:S02]  /*3980*/  UIADD3.64 UR16, UR20, 0x3fe, URZ ;  /* 0x000003fe14107897 */ /* 0x000fc4000fffe03f */
[----:B------:R-:W-:Y:S02]  /*3990*/  UIADD3.64 UR36, UR20, 0x402, URZ ;  /* 0x0000040214247897 */ /* 0x000fe4000fffe03f */
[----:B------:R-:W-:Y:S02]  /*39a0*/  UIADD3 UR10, UR10, 0x80, URZ ;  /* 0x000000800a0a7890 */ /* 0x000fe4000fffe03f */
[----:B------:R-:W-:-:S04]  /*39b0*/  UIADD3 UR5, UR5, 0x1, URZ ;  /* 0x0000000105057890 */ /* 0x000fc8000fffe03f */
[----:B-1----:R-:W-:Y:S01]  /*39c0*/  ISETP.LE.AND P0, PT, R0, UR10, PT ;  /* 0x0000000a00007c0c */ /* 0x002fe2000bf03270 */
[----:B------:R-:W-:-:S04]  /*39d0*/  UISETP.NE.U32.AND UP0, UPT, UR5, 0x3, UPT ;  /* 0x000000030500788c */ /* 0x000fc8000bf05070 */
[----:B------:R-:W-:Y:S02]  /*39e0*/  USEL UR6, URZ, 0x1, UP0 ;  /* 0x000000013f067887 */ /* 0x000fe40008000000 */
[----:B------:R-:W-:Y:S02]  /*39f0*/  USEL UR5, UR5, URZ, UP0 ;  /* 0x0000003f05057287 */ /* 0x000fe40008000000 */
[----:B------:R-:W-:Y:S01]  /*3a00*/  ULOP3.LUT UR4, UR4, UR6, URZ, 0x3c, !UPT ;  /* 0x0000000604047292 */ /* 0x000fe2000f8e3c3f */
[----:B--2---:R-:W-:-:S06]  /*3a10*/  WARPGROUP.ARRIVE ;  /* 0x00000000000079c5 */ /* 0x004fcc0000000000 */
[----:B------:R-:W-:Y:S01]  /*3a20*/  QGMMA.64x256x32.F32.E4M3.E4M3 R24, gdesc[UR16], R24, gsb0 ;  /* 0x03e00000101879f3 */ /* 0x000fe20008000818 */
[----:B------:R-:W-:Y:S01]  /*3a30*/  UIADD3.64 UR16, UR20, 0x400, URZ ;  /* 0x0000040014107897 */ /* 0x000fe2000fffe03f */
[----:B------:R-:W-:Y:S01]  /*3a40*/  UMOV UR18, UR22 ;  /* 0x0000001600127c82 */ /* 0x000fe20008000000 */
[----:B------:R-:W-:Y:S01]  /*3a50*/  UMOV UR19, UR23 ;  /* 0x0000001700137c82 */ /* 0x000fe20008000000 */
[----:B------:R-:W-:Y:S01]  /*3a60*/  UIADD3.64 UR20, UR20, 0x404, URZ ;  /* 0x0000040414147897 */ /* 0x000fe2000fffe03f */
[----:B------:R-:W-:Y:S01]  /*3a70*/  UMOV UR22, UR34 ;  /* 0x0000002200167c82 */ /* 0x000fe20008000000 */
[----:B------:R-:W-:Y:S01]  /*3a80*/  UMOV UR23, UR35 ;  /* 0x0000002300177c82 */ /* 0x000fe20008000000 */
[----:B------:R-:W-:Y:S02]  /*3a90*/  WARPGROUP.DEPBAR.LE gsb0, 0x0 ;  /* 0x00008000000079c5 */ /* 0x000fe40000010000 */
[----:B------:R-:W-:-:S15]  /*3aa0*/  WARPGROUP.ARRIVE ;  /* 0x00000000000079c5 */ /* 0x000fde0000000000 */
[----:B------:R-:W-:-:S04]  /*3ab0*/  NOP ;  /* 0x0000000000007918 */ /* 0x000fc80000000000 */
        /* <DEDUP_REMOVED lines=10> */
[----:B---3--:R-:W-:Y:S05]  /*3b60*/  @!P0 BRA `(.L_x_50) ;  /* 0xfffffff0000c8947 */ /* 0x008fea000383ffff */
.L_x_48:
[----:B------:R5:W-:Y:S04]  /*3b70*/  STL [R1+0x20c], R148 ;  /* 0x00020c9401007387 */ /* 0x000be80000100800 */
[----:B-1-3--:R-:W3:Y:S01]  /*3b80*/  LDL.LU R5, [R1+0x4] ;  /* 0x0000040001057983 */ /* 0x00aee20000300800 */
[----:B--2---:R-:W-:Y:S06]  /*3b90*/  BAR.SYNC.DEFER_BLOCKING 0x0 ;  /* 0x0000000000007b1d */ /* 0x004fec0000010000 */
[----:B-----5:R-:W3:Y:S04]  /*3ba0*/  LDL.LU R148, [R1] ;  /* 0x0000000001947983 */ /* 0x020ee80000300800 */
[----:B------:R1:W-:Y:S04]  /*3bb0*/  STL [R1+0x208], R149 ;  /* 0x0002089501007387 */ /* 0x0003e80000100800 */
[----:B-1----:R-:W2:Y:S01]  /*3bc0*/  LDL.LU R149, [R1+0x8] ;  /* 0x0000080001957983 */ /* 0x002ea20000300800 */
[----:B------:R-:W1:Y:S03]  /*3bd0*/  @!P2 SYNCS.CCTL.IV [UR24+0x30000] ;  /* 0x03000000ff00a9b1 */ /* 0x000e660008000018 */
[----:B------:R-:W2:Y:S04]  /*3be0*/  LDL.LU R3, [R1+0xc] ;  /* 0x00000c0001037983 */ /* 0x000ea80000300800 */
[----:B------:R5:W-:Y:S01]  /*3bf0*/  STL [R1+0x204], R150 ;  /* 0x0002049601007387 */ /* 0x000be20000100800 */
[----:B-1----:R-:W-:Y:S06]  /*3c00*/  BAR.SYNC.DEFER_BLOCKING 0x0 ;  /* 0x0000000000007b1d */ /* 0x002fec0000010000 */
[----:B-----5:R-:W5:Y:S04]  /*3c10*/  LDL.LU R150, [R1+0x10] ;  /* 0x0000100001967983 */ /* 0x020f680000300800 */
[----:B------:R-:W5:Y:S04]  /*3c20*/  LDL.LU R0, [R1+0x14] ;  /* 0x0000140001007983 */ /* 0x000f680000300800 */
[----:B------:R1:W-:Y:S01]  /*3c30*/  STL [R1+0x200], R151 ;  /* 0x0002009701007387 */ /* 0x0003e20000100800 */
[----:B------:R-:W-:Y:S01]  /*3c40*/  F2FP.SATFINITE.E4M3.F32.PACK_AB_MERGE_C R24, R25, R24, RZ ;  /* 0x000000181918723e */ /* 0x000fe200048070ff */
[----:B------:R-:W4:Y:S02]  /*3c50*/  @!P2 SYNCS.CCTL.IV [UR24+0x30008] ;  /* 0x03000800ff00a9b1 */ /* 0x000f240008000018 */
[----:B----4-:R-:W-:Y:S06]  /*3c60*/  BAR.SYNC.DEFER_BLOCKING 0x0 ;  /* 0x0000000000007b1d */ /* 0x010fec0000010000 */
[----:B-1----:R-:W4:Y:S04]  /*3c70*/  LDL.LU R151, [R1+0x18] ;  /* 0x0000180001977983 */ /* 0x002f280000300800 */
[----:B------:R-:W4:Y:S04]  /*3c80*/  LDL.LU R4, [R1+0x1c] ;  /* 0x00001c0001047983 */ /* 0x000f280000300800 */
[----:B------:R-:W4:Y:S04]  /*3c90*/  LDL.LU R7, [R1+0x20] ;  /* 0x0000200001077983 */ /* 0x000f280000300800 */
[----:B------:R-:W4:Y:S04]  /*3ca0*/  LDL.LU R6, [R1+0x24] ;  /* 0x0000240001067983 */ /* 0x000f280000300800 */
[----:B------:R-:W4:Y:S01]  /*3cb0*/  LDL.LU R2, [R1+0x28] ;  /* 0x0000280001027983 */ /* 0x000f220000300800 */
[----:B------:R-:W-:Y:S01]  /*3cc0*/  F2FP.SATFINITE.E4M3.F32.PACK_AB_MERGE_C R26, R27, R26, RZ ;  /* 0x0000001a1b1a723e */ /* 0x000fe200048070ff */
[----:B------:R-:W1:Y:S02]  /*3cd0*/  @!P2 SYNCS.CCTL.IV [UR24+0x30010] ;  /* 0x03001000ff00a9b1 */ /* 0x000e640008000018 */
[----:B------:R-:W4:Y:S04]  /*3ce0*/  LDL.LU R8, [R1+0x2c] ;  /* 0x00002c0001087983 */ /* 0x000f280000300800 */
        /* <DEDUP_REMOVED lines=113> */
[----:B------:R-:W4:Y:S01]  /*4400*/  LDL.LU R193, [R1+0x1f4] ;  /* 0x0001f40001c17983 */ /* 0x000f220000300800 */
[----:B---3--:R-:W-:-:S03]  /*4410*/  F2FP.SATFINITE.E4M3.F32.PACK_AB_MERGE_C R5, R5, R148, RZ ;  /* 0x000000940505723e */ /* 0x008fc600048070ff */
[----:B------:R-:W3:Y:S01]  /*4420*/  LDL.LU R195, [R1+0x1f8] ;  /* 0x0001f80001c37983 */ /* 0x000ee20000300800 */
[----:B--2---:R-:W-:-:S03]  /*4430*/  F2FP.SATFINITE.E4M3.F32.PACK_AB_MERGE_C R3, R3, R149, RZ ;  /* 0x000000950303723e */ /* 0x004fc600048070ff */
[----:B------:R-:W3:Y:S01]  /*4440*/  LDL.LU R194, [R1+0x1fc] ;  /* 0x0001fc0001c27983 */ /* 0x000ee20000300800 */
[----:B-----5:R-:W-:-:S03]  /*4450*/  F2FP.SATFINITE.E4M3.F32.PACK_AB_MERGE_C R0, R0, R150, RZ ;  /* 0x000000960000723e */ /* 0x020fc600048070ff */
[----:B------:R-:W2:Y:S01]  /*4460*/  LDL.LU R148, [R1+0x20c] ;  /* 0x00020c0001947983 */ /* 0x000ea20000300800 */
[----:B----4-:R-:W-:-:S03]  /*4470*/  F2FP.SATFINITE.E4M3.F32.PACK_AB_MERGE_C R4, R4, R151, RZ ;  /* 0x000000970404723e */ /* 0x010fc600048070ff */
[----:B------:R-:W2:Y:S04]  /*4480*/  LDL.LU R149, [R1+0x208] ;  /* 0x0002080001957983 */ /* 0x000ea80000300800 */
[----:B------:R-:W4:Y:S04]  /*4490*/  LDL.LU R150, [R1+0x204] ;  /* 0x0002040001967983 */ /* 0x000f280000300800 */
[----:B------:R-:W4:Y:S01]  /*44a0*/  LDL.LU R151, [R1+0x200] ;  /* 0x0002000001977983 */ /* 0x000f220000300800 */
[----:B------:R-:W-:Y:S02]  /*44b0*/  F2FP.SATFINITE.E4M3.F32.PACK_AB_MERGE_C R6, R6, R7, RZ ;  /* 0x000000070606723e */ /* 0x000fe400048070ff */
[----:B------:R-:W-:-:S02]  /*44c0*/  ELECT P0, URZ, PT ;  /* 0x00000000003f782f */ /* 0x000fc40003800000 */
[----:B------:R-:W-:Y:S01]  /*44d0*/  F2FP.SATFINITE.E4M3.F32.PACK_AB_MERGE_C R28, R29, R28, RZ ;  /* 0x0000001c1d1c723e */ /* 0x000fe200048070ff */
[----:B------:R-:W5:Y:S01]  /*44e0*/  S2R R7, SR_TID.X ;  /* 0x0000000000077919 */ /* 0x000f620000002100 */
[----:B------:R-:W-:Y:S01]  /*44f0*/  F2FP.SATFINITE.E4M3.F32.PACK_AB_MERGE_C R30, R31, R30, RZ ;  /* 0x0000001e1f1e723e */ /* 0x000fe200048070ff */
[----:B------:R-:W-:Y:S01]  /*4500*/  ULOP3.LUT UR25, UR25, 0x1, URZ, 0xc0, !UPT ;  /* 0x0000000119197892 */ /* 0x000fe2000f8ec03f */
[----:B------:R-:W-:Y:S01]  /*4510*/  F2FP.SATFINITE.E4M3.F32.PACK_AB_MERGE_C R88, R89, R88, RZ ;  /* 0x000000585958723e */ /* 0x000fe200048070ff */
[----:B------:R-:W-:Y:S01]  /*4520*/  UMOV UR10, UR11 ;  /* 0x0000000b000a7c82 */ /* 0x000fe20008000000 */
[----:B------:R-:W-:Y:S01]  /*4530*/  F2FP.SATFINITE.E4M3.F32.PACK_AB_MERGE_C R90, R91, R90, RZ ;  /* 0x0000005a5b5a723e */ /* 0x000fe200048070ff */
[----:B------:R-:W-:Y:S01]  /*4540*/  ULEA UR9, UR25, UR15, 0x7 ;  /* 0x0000000f19097291 */ /* 0x000fe2000f8e383f */
[----:B------:R-:W-:Y:S01]  /*4550*/  F2FP.SATFINITE.E4M3.F32.PACK_AB_MERGE_C R92, R93, R92, RZ ;  /* 0x0000005c5d5c723e */ /* 0x000fe200048070ff */
[----:B------:R-:W-:Y:S01]  /*4560*/  ULEA UR8, UR25, UR24, 0xf ;  /* 0x0000001819087291 */ /* 0x000fe2000f8e783f */
[----:B------:R-:W-:-:S02]  /*4570*/  F2FP.SATFINITE.E4M3.F32.PACK_AB_MERGE_C R94, R95, R94, RZ ;  /* 0x0000005e5f5e723e */ /* 0x000fc400048070ff */
[----:B------:R-:W-:Y:S02]  /*4580*/  F2FP.SATFINITE.E4M3.F32.PACK_AB_MERGE_C R8, R8, R2, RZ ;  /* 0x000000020808723e */ /* 0x000fe400048070ff */
[----:B------:R-:W-:Y:S02]  /*4590*/  F2FP.SATFINITE.E4M3.F32.PACK_AB_MERGE_C R9, R9, R252, RZ ;  /* 0x000000fc0909723e */ /* 0x000fe400048070ff */
[----:B------:R-:W-:Y:S02]  /*45a0*/  F2FP.SATFINITE.E4M3.F32.PACK_AB_MERGE_C R10, R10, R251, RZ ;  /* 0x000000fb0a0a723e */ /* 0x000fe400048070ff */
[----:B------:R-:W-:Y:S02]  /*45b0*/  F2FP.SATFINITE.E4M3.F32.PACK_AB_MERGE_C R32, R33, R32, RZ ;  /* 0x000000202120723e */ /* 0x000fe400048070ff */
[----:B------:R-:W-:Y:S02]  /*45c0*/  F2FP.SATFINITE.E4M3.F32.PACK_AB_MERGE_C R34, R35, R34, RZ ;  /* 0x000000222322723e */ /* 0x000fe400048070ff */
[----:B------:R-:W-:-:S02]  /*45d0*/  F2FP.SATFINITE.E4M3.F32.PACK_AB_MERGE_C R36, R37, R36, RZ ;  /* 0x000000242524723e */ /* 0x000fc400048070ff */
[----:B------:R-:W-:Y:S02]  /*45e0*/  F2FP.SATFINITE.E4M3.F32.PACK_AB_MERGE_C R38, R39, R38, RZ ;  /* 0x000000262726723e */ /* 0x000fe400048070ff */
[----:B------:R-:W-:Y:S02]  /*45f0*/  F2FP.SATFINITE.E4M3.F32.PACK_AB_MERGE_C R96, R97, R96, RZ ;  /* 0x000000606160723e */ /* 0x000fe400048070ff */
[----:B------:R-:W-:Y:S02]  /*4600*/  F2FP.SATFINITE.E4M3.F32.PACK_AB_MERGE_C R98, R99, R98, RZ ;  /* 0x000000626362723e */ /* 0x000fe400048070ff */
[----:B------:R-:W-:Y:S02]  /*4610*/  F2FP.SATFINITE.E4M3.F32.PACK_AB_MERGE_C R100, R101, R100, RZ ;  /* 0x000000646564723e */ /* 0x000fe400048070ff */
[----:B------:R-:W-:Y:S01]  /*4620*/  F2FP.SATFINITE.E4M3.F32.PACK_AB_MERGE_C R102, R103, R102, RZ ;  /* 0x000000666766723e */ /* 0x000fe200048070ff */
[----:B-----5:R-:W-:Y:S01]  /*4630*/  IMAD.SHL.U32 R25, R7, 0x40, RZ ;  /* 0x0000004007197824 */ /* 0x020fe200078e00ff */
[----:B------:R-:W-:Y:S01]  /*4640*/  F2FP.SATFINITE.E4M3.F32.PACK_AB_MERGE_C R163, R163, R226, RZ ;  /* 0x000000e2a3a3723e */ /* 0x000fe200048070ff */
[----:B------:R-:W-:Y:S01]  /*4650*/  IMAD.SHL.U32 R27, R7, 0x2, RZ ;  /* 0x00000002071b7824 */ /* 0x000fe200078e00ff */
[----:B------:R-:W-:-:S02]  /*4660*/  F2FP.SATFINITE.E4M3.F32.PACK_AB_MERGE_C R11, R11, R250, RZ ;  /* 0x000000fa0b0b723e */ /* 0x000fc400048070ff */
[----:B------:R-:W-:Y:S02]  /*4670*/  LOP3.LUT R25, R25, 0x3800, RZ, 0xc0, !PT ;  /* 0x0000380019197812 */ /* 0x000fe400078ec0ff */
[----:B------:R-:W-:Y:S02]  /*4680*/  LOP3.LUT R27, R27, 0x6, RZ, 0xc0, !PT ;  /* 0x000000061b1b7812 */ /* 0x000fe400078ec0ff */
        /* <DEDUP_REMOVED lines=93> */
[----:B------:R-:W-:-:S04]  /*4c60*/  LOP3.LUT R2, R7, 0xff, RZ, 0xc0, !PT ;  /* 0x000000ff07027812 */ /* 0x000fc800078ec0ff */
[----:B------:R-:W-:Y:S02]  /*4c70*/  ISETP.LT.U32.AND P0, PT, R2, 0x40, P0 ;  /* 0x000000400200780c */ /* 0x000fe40000701070 */
[----:B------:R-:W-:Y:S02]  /*4c80*/  F2FP.SATFINITE.E4M3.F32.PACK_AB_MERGE_C R188, R188, R201, RZ ;  /* 0x000000c9bcbc723e */ /* 0x000fe400048070ff */
[----:B------:R-:W-:-:S09]  /*4c90*/  F2FP.SATFINITE.E4M3.F32.PACK_AB_MERGE_C R189, R189, R200, RZ ;  /* 0x000000c8bdbd723e */ /* 0x000fd200048070ff */
[----:B------:R-:W-:Y:S01]  /*4ca0*/  VOTEU.ANY UP0, P0 ;  /* 0x00000000003f7886 */ /* 0x000fe20000000100 */
[----:B------:R-:W-:Y:S01]  /*4cb0*/  VOTEU.ANY UP1, P0 ;  /* 0x00000000003f7886 */ /* 0x000fe20000020100 */
[----:B------:R-:W-:-:S03]  /*4cc0*/  F2FP.SATFINITE.E4M3.F32.PACK_AB_MERGE_C R190, R190, R199, RZ ;  /* 0x000000c7bebe723e */ /* 0x000fc600048070ff */
[----:B------:R-:W-:Y:S01]  /*4cd0*/  @UP0 UMOV UR6, UR30 ;  /* 0x0000001e00060c82 */ /* 0x000fe20008000000 */
[----:B------:R-:W-:Y:S01]  /*4ce0*/  @UP0 UMOV UR7, UR31 ;  /* 0x0000001f00070c82 */ /* 0x000fe20008000000 */
[----:B------:R-:W-:Y:S02]  /*4cf0*/  F2FP.SATFINITE.E4M3.F32.PACK_AB_MERGE_C R191, R191, R198, RZ ;  /* 0x000000c6bfbf723e */ /* 0x000fe400048070ff */
[----:B------:R-:W-:Y:S02]  /*4d00*/  F2FP.SATFINITE.E4M3.F32.PACK_AB_MERGE_C R192, R192, R197, RZ ;  /* 0x000000c5c0c0723e */ /* 0x000fe400048070ff */
[----:B------:R-:W-:Y:S02]  /*4d10*/  F2FP.SATFINITE.E4M3.F32.PACK_AB_MERGE_C R193, R193, R196, RZ ;  /* 0x000000c4c1c1723e */ /* 0x000fe400048070ff */
[----:B------:R-:W-:-:S05]  /*4d20*/  LOP3.LUT R196, R7, 0x1c, RZ, 0xc0, !PT ;  /* 0x0000001c07c47812 */ /* 0x000fca00078ec0ff */
[----:B------:R-:W-:Y:S01]  /*4d30*/  IMAD R25, R196, 0x20, R25 ;  /* 0x00000020c4197824 */ /* 0x000fe200078e0219 */
[----:B---3--:R-:W-:Y:S01]  /*4d40*/  F2FP.SATFINITE.E4M3.F32.PACK_AB_MERGE_C R194, R194, R195, RZ ;  /* 0x000000c3c2c2723e */ /* 0x008fe200048070ff */
[----:B------:R-:W-:-:S04]  /*4d50*/  IMAD R196, R196, 0x4, R27 ;  /* 0x00000004c4c47824 */ /* 0x000fc800078e021b */
[----:B------:R-:W-:Y:S01]  /*4d60*/  IMAD.IADD R25, R25, 0x1, R196 ;  /* 0x0000000119197824 */ /* 0x000fe200078e02c4 */
[----:B--2---:R-:W-:-:S04]  /*4d70*/  F2FP.SATFINITE.E4M3.F32.PACK_AB_MERGE_C R148, R149, R148, RZ ;  /* 0x000000949594723e */ /* 0x004fc800048070ff */
[----:B-1----:R1:W-:Y:S04]  /*4d80*/  STS.U16 [R25+UR24+0x400], R3 ;  /* 0x0004000319007988 */ /* 0x0023e80008000418 */
[----:B------:R2:W-:Y:S01]  /*4d90*/  STS.U16 [R25+UR24], R5 ;  /* 0x0000000519007988 */ /* 0x0005e20008000418 */
[----:B----4-:R-:W-:-:S03]  /*4da0*/  F2FP.SATFINITE.E4M3.F32.PACK_AB_MERGE_C R150, R151, R150, RZ ;  /* 0x000000969796723e */ /* 0x010fc600048070ff */
[----:B------:R-:W-:Y:S01]  /*4db0*/  STS.U16 [R25+UR24+0x8], R0 ;  /* 0x0000080019007988 */ /* 0x000fe20008000418 */
[----:B-1----:R-:W-:-:S03]  /*4dc0*/  LOP3.LUT R3, R25, 0x10, RZ, 0x3c, !PT ;  /* 0x0000001019037812 */ /* 0x002fc600078e3cff */
[----:B------:R-:W-:Y:S01]  /*4dd0*/  STS.U16 [R25+UR24+0x408], R4 ;  /* 0x0004080419007988 */ /* 0x000fe20008000418 */
[----:B--2---:R-:W-:-:S03]  /*4de0*/  LOP3.LUT R5, R25, 0x20, RZ, 0x3c, !PT ;  /* 0x0000002019057812 */ /* 0x004fc600078e3cff */
[----:B------:R-:W-:Y:S04]  /*4df0*/  STS.U16 [R25+UR24+0x8000], R163 ;  /* 0x008000a319007988 */ /* 0x000fe80008000418 */
        /* <DEDUP_REMOVED lines=11> */
[----:B------:R-:W-:Y:S04]  /*4eb0*/  STS.U16 [R3+UR24], R6 ;  /* 0x0000000603007988 */ /* 0x000fe80008000418 */
        /* <DEDUP_REMOVED lines=14> */
[----:B------:R1:W-:Y:S04]  /*4fa0*/  STS.U16 [R3+UR24+0xc408], R102 ;  /* 0x00c4086603007988 */ /* 0x0003e80008000418 */
[----:B------:R-:W-:Y:S04]  /*4fb0*/  STS.U16 [R5+UR24], R11 ;  /* 0x0000000b05007988 */ /* 0x000fe80008000418 */
[----:B------:R-:W-:Y:S01]  /*4fc0*/  STS.U16 [R5+UR24+0x400], R12 ;  /* 0x0004000c05007988 */ /* 0x000fe20008000418 */
[----:B-1----:R-:W-:-:S03]  /*4fd0*/  LOP3.LUT R3, R25, 0x30, RZ, 0x3c, !PT ;  /* 0x0000003019037812 */ /* 0x002fc600078e3cff */
        /* <DEDUP_REMOVED lines=50> */
[----:B-1----:R-:W-:-:S02]  /*5300*/  LOP3.LUT R5, R25, 0x60, RZ, 0x3c, !PT ;  /* 0x0000006019057812 */ /* 0x002fc400078e3cff */
[----:B------:R-:W-:Y:S01]  /*5310*/  LOP3.LUT R25, R25, 0x70, RZ, 0x3c, !PT ;  /* 0x0000007019197812 */ /* 0x000fe200078e3cff */
        /* <DEDUP_REMOVED lines=45> */
[----:B------:R-:W-:Y:S01]  /*55f0*/  STS.U16 [R25+UR24+0xc408], R150 ;  /* 0x00c4089619007988 */ /* 0x000fe20008000418 */
[----:B------:R1:W-:Y:S06]  /*5600*/  MEMBAR.ALL.CTA ;  /* 0x0000000000007992 */ /* 0x0003ec0000008000 */
[----:B-1----:R-:W1:Y:S02]  /*5610*/  FENCE.VIEW.ASYNC.S ;  /* 0x00000000000073c6 */ /* 0x002e640000000000 */
[----:B-1----:R-:W-:Y:S06]  /*5620*/  BAR.SYNC.DEFER_BLOCKING 0x0 ;  /* 0x0000000000007b1d */ /* 0x002fec0000010000 */
[----:B------:R1:W-:Y:S01]  /*5630*/  @UP1 UTMASTG.2D [UR8], [UR6] ;  /* 0x00000008060013b5 */ /* 0x0003e20008008000 */
[----:B------:R0:W-:Y:S01]  /*5640*/  UTMACMDFLUSH ;  /* 0x00000000000079b7 */ /* 0x0001e20000000000 */
[----:B------:R-:W-:-:S04]  /*5650*/  DEPBAR.LE SB0, 0x0 ;  /* 0x000080000000791a */ /* 0x000fc80000000000 */
[----:B------:R-:W-:Y:S06]  /*5660*/  BAR.SYNC.DEFER_BLOCKING 0x0 ;  /* 0x0000000000007b1d */ /* 0x000fec0000010000 */
[----:B-1----:R-:W-:Y:S05]  /*5670*/  EXIT ;  /* 0x000000000000794d */ /* 0x002fea0003800000 */
.L_x_49:
[----:B------:R-:W1:Y:S02]  /*5680*/  SYNCS.PHASECHK.TRANS64.TRYWAIT P0, [UR18+0x30000], R0 ;  /* 0x03000000ff0075a7 */ /* 0x000e640008000152 */
[----:B-1----:R-:W-:Y:S05]  /*5690*/  @!P0 BRA `(.L_x_49) ;  /* 0xfffffffc00f88947 */ /* 0x002fea000383ffff */
[----:B------:R-:W-:Y:S05]  /*56a0*/  BRA `(.L_x_51) ;  /* 0xffffffd400bc7947 */ /* 0x000fea000383ffff */
.L_x_52:
[----:B------:R-:W-:-:S00]  /*56b0*/  BRA `(.L_x_52) ;  /* 0xfffffffc00fc7947 */ /* 0x000fc0000383ffff */
[----:B------:R-:W-:-:S00]  /*56c0*/  NOP ;  /* 0x0000000000007918 */ /* 0x000fc00000000000 */
        /* <DEDUP_REMOVED lines=11> */
.L_x_53:


//--------------------- .nv.shared.gluon_wgmma    --------------------------
	.section	.nv.shared.gluon_wgmma,"aw",@nobits
	.sectionflags	@""
	.align	16
	.zero		1024


//--------------------- .nv.shared.reserved.0     --------------------------
	.section	.nv.shared.reserved.0,"aw",@nobits
	.weak		__nv_reservedSMEM_offset_0_alias
	.size		__nv_reservedSMEM_offset_0_alias, 0, 0
	.other		__nv_reservedSMEM_offset_0_alias,@"STO_CUDA_RESERVED_SHARED STV_DEFAULT"
__nv_reservedSMEM_offset_0_alias:
	.zero		0


//--------------------- .nv.constant0.gluon_wgmma --------------------------
	.section	.nv.constant0.gluon_wgmma,"a",@progbits
	.sectionflags	@""
	.align	4
.nv.constant0.gluon_wgmma:
	.zero		608


//--------------------- SYMBOLS --------------------------

	.type		.nv.reservedSmem.offset0,@object
	.size		.nv.reservedSmem.offset0,0x4
